	.headerflags	@"EF_CUDA_TEXMODE_UNIFIED EF_CUDA_64BIT_ADDRESS EF_CUDA_SM75 EF_CUDA_VIRTUAL_SM(EF_CUDA_SM75)"
	.elftype	@"ET_EXEC"


//--------------------- .nv.info                  --------------------------
	.section	.nv.info,"",@"SHT_CUDA_INFO"
	.align	4


	//----- nvinfo : EIATTR_REGCOUNT
	.align		4
        /*0000*/ 	.byte	0x04, 0x2f
        /*0002*/ 	.short	(.L_3 - .L_2)
	.align		4
.L_2:
        /*0004*/ 	.word	index@(subComputation)
        /*0008*/ 	.word	0x00000040


	//----- nvinfo : EIATTR_MAX_STACK_SIZE
	.align		4
.L_3:
        /*000c*/ 	.byte	0x04, 0x23
        /*000e*/ 	.short	(.L_5 - .L_4)
	.align		4
.L_4:
        /*0010*/ 	.word	index@($subComputation$__internal_accurate_pow)
        /*0014*/ 	.word	0x00000000


	//----- nvinfo : EIATTR_MIN_STACK_SIZE
	.align		4
.L_5:
        /*0018*/ 	.byte	0x04, 0x12
        /*001a*/ 	.short	(.L_7 - .L_6)
	.align		4
.L_6:
        /*001c*/ 	.word	index@($subComputation$__internal_accurate_pow)
        /*0020*/ 	.word	0x00000000


	//----- nvinfo : EIATTR_FRAME_SIZE
	.align		4
.L_7:
        /*0024*/ 	.byte	0x04, 0x11
        /*0026*/ 	.short	(.L_9 - .L_8)
	.align		4
.L_8:
        /*0028*/ 	.word	index@($subComputation$__internal_accurate_pow)
        /*002c*/ 	.word	0x00000000


	//----- nvinfo : EIATTR_MAX_STACK_SIZE
	.align		4
.L_9:
        /*0030*/ 	.byte	0x04, 0x23
        /*0032*/ 	.short	(.L_11 - .L_10)
	.align		4
.L_10:
        /*0034*/ 	.word	index@($subComputation$__cuda_sm3x_div_rn_noftz_f32_slowpath)
        /*0038*/ 	.word	0x00000000


	//----- nvinfo : EIATTR_MIN_STACK_SIZE
	.align		4
.L_11:
        /*003c*/ 	.byte	0x04, 0x12
        /*003e*/ 	.short	(.L_13 - .L_12)
	.align		4
.L_12:
        /*0040*/ 	.word	index@($subComputation$__cuda_sm3x_div_rn_noftz_f32_slowpath)
        /*0044*/ 	.word	0x00000000


	//----- nvinfo : EIATTR_FRAME_SIZE
	.align		4
.L_13:
        /*0048*/ 	.byte	0x04, 0x11
        /*004a*/ 	.short	(.L_15 - .L_14)
	.align		4
.L_14:
        /*004c*/ 	.word	index@($subComputation$__cuda_sm3x_div_rn_noftz_f32_slowpath)
        /*0050*/ 	.word	0x00000000


	//----- nvinfo : EIATTR_MAX_STACK_SIZE
	.align		4
.L_15:
        /*0054*/ 	.byte	0x04, 0x23
        /*0056*/ 	.short	(.L_17 - .L_16)
	.align		4
.L_16:
        /*0058*/ 	.word	index@($subComputation$__cuda_sm3x_div_rn_noftz_f32)
        /*005c*/ 	.word	0x00000000


	//----- nvinfo : EIATTR_MIN_STACK_SIZE
	.align		4
.L_17:
        /*0060*/ 	.byte	0x04, 0x12
        /*0062*/ 	.short	(.L_19 - .L_18)
	.align		4
.L_18:
        /*0064*/ 	.word	index@($subComputation$__cuda_sm3x_div_rn_noftz_f32)
        /*0068*/ 	.word	0x00000000


	//----- nvinfo : EIATTR_FRAME_SIZE
	.align		4
.L_19:
        /*006c*/ 	.byte	0x04, 0x11
        /*006e*/ 	.short	(.L_21 - .L_20)
	.align		4
.L_20:
        /*0070*/ 	.word	index@($subComputation$__cuda_sm3x_div_rn_noftz_f32)
        /*0074*/ 	.word	0x00000000


	//----- nvinfo : EIATTR_MAX_STACK_SIZE
	.align		4
.L_21:
        /*0078*/ 	.byte	0x04, 0x23
        /*007a*/ 	.short	(.L_23 - .L_22)
	.align		4
.L_22:
        /*007c*/ 	.word	index@($subComputation$__cuda_sm20_rcp_rn_f32_slowpath)
        /*0080*/ 	.word	0x00000000


	//----- nvinfo : EIATTR_MIN_STACK_SIZE
	.align		4
.L_23:
        /*0084*/ 	.byte	0x04, 0x12
        /*0086*/ 	.short	(.L_25 - .L_24)
	.align		4
.L_24:
        /*0088*/ 	.word	index@($subComputation$__cuda_sm20_rcp_rn_f32_slowpath)
        /*008c*/ 	.word	0x00000000


	//----- nvinfo : EIATTR_FRAME_SIZE
	.align		4
.L_25:
        /*0090*/ 	.byte	0x04, 0x11
        /*0092*/ 	.short	(.L_27 - .L_26)
	.align		4
.L_26:
        /*0094*/ 	.word	index@($subComputation$__cuda_sm20_rcp_rn_f32_slowpath)
        /*0098*/ 	.word	0x00000000


	//----- nvinfo : EIATTR_MAX_STACK_SIZE
	.align		4
.L_27:
        /*009c*/ 	.byte	0x04, 0x23
        /*009e*/ 	.short	(.L_29 - .L_28)
	.align		4
.L_28:
        /*00a0*/ 	.word	index@(subComputation)
        /*00a4*/ 	.word	0x00000000


	//----- nvinfo : EIATTR_MIN_STACK_SIZE
	.align		4
.L_29:
        /*00a8*/ 	.byte	0x04, 0x12
        /*00aa*/ 	.short	(.L_31 - .L_30)
	.align		4
.L_30:
        /*00ac*/ 	.word	index@(subComputation)
        /*00b0*/ 	.word	0x00000048


	//----- nvinfo : EIATTR_FRAME_SIZE
	.align		4
.L_31:
        /*00b4*/ 	.byte	0x04, 0x11
        /*00b6*/ 	.short	(.L_33 - .L_32)
	.align		4
.L_32:
        /*00b8*/ 	.word	index@(subComputation)
        /*00bc*/ 	.word	0x00000048
.L_33:


//--------------------- .nv.info.subComputation   --------------------------
	.section	.nv.info.subComputation,"",@"SHT_CUDA_INFO"
	.align	4


	//----- nvinfo : EIATTR_SW_WAR
	.align		4
        /*0000*/ 	.byte	0x04, 0x36
        /*0002*/ 	.short	(.L_35 - .L_34)
.L_34:
        /*0004*/ 	.word	0x00000001


	//----- nvinfo : EIATTR_CUDA_API_VERSION
	.align		4
.L_35:
        /*0008*/ 	.byte	0x04, 0x37
        /*000a*/ 	.short	(.L_37 - .L_36)
.L_36:
        /*000c*/ 	.word	0x0000006f


	//----- nvinfo : EIATTR_PARAM_CBANK
	.align		4
.L_37:
        /*0010*/ 	.byte	0x04, 0x0a
        /*0012*/ 	.short	(.L_39 - .L_38)
	.align		4
.L_38:
        /*0014*/ 	.word	index@(.nv.constant0.subComputation)
        /*0018*/ 	.short	0x0160
        /*001a*/ 	.short	0x0070


	//----- nvinfo : EIATTR_CBANK_PARAM_SIZE
	.align		4
.L_39:
        /*001c*/ 	.byte	0x03, 0x19
        /*001e*/ 	.short	0x0070


	//----- nvinfo : EIATTR_KPARAM_INFO
	.align		4
        /*0020*/ 	.byte	0x04, 0x17
        /*0022*/ 	.short	(.L_41 - .L_40)
.L_40:
        /*0024*/ 	.word	0x00000000
        /*0028*/ 	.short	0x0010
        /*002a*/ 	.short	0x006c
        /*002c*/ 	.byte	0x00, 0xf0, 0x11, 0x00


	//----- nvinfo : EIATTR_KPARAM_INFO
	.align		4
.L_41:
        /*0030*/ 	.byte	0x04, 0x17
        /*0032*/ 	.short	(.L_43 - .L_42)
.L_42:
        /*0034*/ 	.word	0x00000000
        /*0038*/ 	.short	0x000f
        /*003a*/ 	.short	0x0068
        /*003c*/ 	.byte	0x00, 0xf0, 0x11, 0x00


	//----- nvinfo : EIATTR_KPARAM_INFO
	.align		4
.L_43:
        /*0040*/ 	.byte	0x04, 0x17
        /*0042*/ 	.short	(.L_45 - .L_44)
.L_44:
        /*0044*/ 	.word	0x00000000
        /*0048*/ 	.short	0x000e
        /*004a*/ 	.short	0x0064
        /*004c*/ 	.byte	0x00, 0xf0, 0x11, 0x00


	//----- nvinfo : EIATTR_KPARAM_INFO
	.align		4
.L_45:
        /*0050*/ 	.byte	0x04, 0x17
        /*0052*/ 	.short	(.L_47 - .L_46)
.L_46:
        /*0054*/ 	.word	0x00000000
        /*0058*/ 	.short	0x000d
        /*005a*/ 	.short	0x0060
        /*005c*/ 	.byte	0x00, 0xf0, 0x11, 0x00


	//----- nvinfo : EIATTR_KPARAM_INFO
	.align		4
.L_47:
        /*0060*/ 	.byte	0x04, 0x17
        /*0062*/ 	.short	(.L_49 - .L_48)
.L_48:
        /*0064*/ 	.word	0x00000000
        /*0068*/ 	.short	0x000c
        /*006a*/ 	.short	0x005c
        /*006c*/ 	.byte	0x00, 0xf0, 0x11, 0x00


	//----- nvinfo : EIATTR_KPARAM_INFO
	.align		4
.L_49:
        /*0070*/ 	.byte	0x04, 0x17
        /*0072*/ 	.short	(.L_51 - .L_50)
.L_50:
        /*0074*/ 	.word	0x00000000
        /*0078*/ 	.short	0x000b
        /*007a*/ 	.short	0x0058
        /*007c*/ 	.byte	0x00, 0xf0, 0x11, 0x00


	//----- nvinfo : EIATTR_KPARAM_INFO
	.align		4
.L_51:
        /*0080*/ 	.byte	0x04, 0x17
        /*0082*/ 	.short	(.L_53 - .L_52)
.L_52:
        /*0084*/ 	.word	0x00000000
        /*0088*/ 	.short	0x000a
        /*008a*/ 	.short	0x0050
        /*008c*/ 	.byte	0x00, 0xf0, 0x21, 0x00


	//----- nvinfo : EIATTR_KPARAM_INFO
	.align		4
.L_53:
        /*0090*/ 	.byte	0x04, 0x17
        /*0092*/ 	.short	(.L_55 - .L_54)
.L_54:
        /*0094*/ 	.word	0x00000000
        /*0098*/ 	.short	0x0009
        /*009a*/ 	.short	0x0048
        /*009c*/ 	.byte	0x00, 0xf0, 0x21, 0x00


	//----- nvinfo : EIATTR_KPARAM_INFO
	.align		4
.L_55:
        /*00a0*/ 	.byte	0x04, 0x17
        /*00a2*/ 	.short	(.L_57 - .L_56)
.L_56:
        /*00a4*/ 	.word	0x00000000
        /*00a8*/ 	.short	0x0008
        /*00aa*/ 	.short	0x0040
        /*00ac*/ 	.byte	0x00, 0xf0, 0x21, 0x00


	//----- nvinfo : EIATTR_KPARAM_INFO
	.align		4
.L_57:
        /*00b0*/ 	.byte	0x04, 0x17
        /*00b2*/ 	.short	(.L_59 - .L_58)
.L_58:
        /*00b4*/ 	.word	0x00000000
        /*00b8*/ 	.short	0x0007
        /*00ba*/ 	.short	0x0038
        /*00bc*/ 	.byte	0x00, 0xf0, 0x21, 0x00


	//----- nvinfo : EIATTR_KPARAM_INFO
	.align		4
.L_59:
        /*00c0*/ 	.byte	0x04, 0x17
        /*00c2*/ 	.short	(.L_61 - .L_60)
.L_60:
        /*00c4*/ 	.word	0x00000000
        /*00c8*/ 	.short	0x0006
        /*00ca*/ 	.short	0x0030
        /*00cc*/ 	.byte	0x00, 0xf0, 0x21, 0x00


	//----- nvinfo : EIATTR_KPARAM_INFO
	.align		4
.L_61:
        /*00d0*/ 	.byte	0x04, 0x17
        /*00d2*/ 	.short	(.L_63 - .L_62)
.L_62:
        /*00d4*/ 	.word	0x00000000
        /*00d8*/ 	.short	0x0005
        /*00da*/ 	.short	0x0028
        /*00dc*/ 	.byte	0x00, 0xf0, 0x21, 0x00


	//----- nvinfo : EIATTR_KPARAM_INFO
	.align		4
.L_63:
        /*00e0*/ 	.byte	0x04, 0x17
        /*00e2*/ 	.short	(.L_65 - .L_64)
.L_64:
        /*00e4*/ 	.word	0x00000000
        /*00e8*/ 	.short	0x0004
        /*00ea*/ 	.short	0x0020
        /*00ec*/ 	.byte	0x00, 0xf0, 0x21, 0x00


	//----- nvinfo : EIATTR_KPARAM_INFO
	.align		4
.L_65:
        /*00f0*/ 	.byte	0x04, 0x17
        /*00f2*/ 	.short	(.L_67 - .L_66)
.L_66:
        /*00f4*/ 	.word	0x00000000
        /*00f8*/ 	.short	0x0003
        /*00fa*/ 	.short	0x0018
        /*00fc*/ 	.byte	0x00, 0xf0, 0x21, 0x00


	//----- nvinfo : EIATTR_KPARAM_INFO
	.align		4
.L_67:
        /*0100*/ 	.byte	0x04, 0x17
        /*0102*/ 	.short	(.L_69 - .L_68)
.L_68:
        /*0104*/ 	.word	0x00000000
        /*0108*/ 	.short	0x0002
        /*010a*/ 	.short	0x0010
        /*010c*/ 	.byte	0x00, 0xf0, 0x21, 0x00


	//----- nvinfo : EIATTR_KPARAM_INFO
	.align		4
.L_69:
        /*0110*/ 	.byte	0x04, 0x17
        /*0112*/ 	.short	(.L_71 - .L_70)
.L_70:
        /*0114*/ 	.word	0x00000000
        /*0118*/ 	.short	0x0001
        /*011a*/ 	.short	0x0008
        /*011c*/ 	.byte	0x00, 0xf0, 0x21, 0x00


	//----- nvinfo : EIATTR_KPARAM_INFO
	.align		4
.L_71:
        /*0120*/ 	.byte	0x04, 0x17
        /*0122*/ 	.short	(.L_73 - .L_72)
.L_72:
        /*0124*/ 	.word	0x00000000
        /*0128*/ 	.short	0x0000
        /*012a*/ 	.short	0x0000
        /*012c*/ 	.byte	0x00, 0xf0, 0x21, 0x00


	//----- nvinfo : EIATTR_MAXREG_COUNT
	.align		4
.L_73:
        /*0130*/ 	.byte	0x03, 0x1b
        /*0132*/ 	.short	0x00ff


	//----- nvinfo : EIATTR_EXTERNS
	.align		4
        /*0134*/ 	.byte	0x04, 0x0f
        /*0136*/ 	.short	(.L_75 - .L_74)


	//   ....[0]....
	.align		4
.L_74:
        /*0138*/ 	.word	index@(vprintf)


	//----- nvinfo : EIATTR_EXIT_INSTR_OFFSETS
	.align		4
.L_75:
        /*013c*/ 	.byte	0x04, 0x1c
        /*013e*/ 	.short	(.L_77 - .L_76)


	//   ....[0]....
.L_76:
        /*0140*/ 	.word	0x00001e90


	//----- nvinfo : EIATTR_CRS_STACK_SIZE
	.align		4
.L_77:
        /*0144*/ 	.byte	0x04, 0x1e
        /*0146*/ 	.short	(.L_79 - .L_78)
.L_78:
        /*0148*/ 	.word	0x00000000
.L_79:


//--------------------- .nv.rel.action            --------------------------
	.section	.nv.rel.action,"",@"SHT_CUDA_RELOCINFO"
	.align	8
	.sectionentsize	8
        /*0000*/ 	.byte	0x4b, 0x00, 0x00, 0x00, 0x00, 0x00, 0x00, 0x00, 0x00, 0x02, 0x02, 0x08, 0x10, 0x0a, 0x2f, 0x22
        /* <DEDUP_REMOVED lines=12> */


//--------------------- .nv.constant2.subComputation --------------------------
	.section	.nv.constant2.subComputation,"a",@progbits
	.align	4
.nv.constant2.subComputation:
        /* <DEDUP_REMOVED lines=10> */


//--------------------- .nv.constant0.subComputation --------------------------
	.section	.nv.constant0.subComputation,"a",@progbits
	.align	4
.nv.constant0.subComputation:
	.zero		464


//--------------------- .text.subComputation      --------------------------
	.section	.text.subComputation,"ax",@progbits
	.sectionflags	@"SHF_BARRIERS=1"
	.sectioninfo	@"SHI_REGISTERS=64"
	.align	128
        .global         subComputation
        .type           subComputation,@function
        .size           subComputation,(.L_x_58 - subComputation)
        .other          subComputation,@"STO_CUDA_ENTRY STV_DEFAULT"
subComputation:
.text.subComputation:
[----:B------:R-:W-:-:S08]  /*0000*/  IMAD.MOV.U32 R1, RZ, RZ, c[0x0][0x28] ;  /* 0x00000a00ff017624 */ /* 0x000fd000078e00ff */
[----:B------:R-:W0:Y:S01]  /*0010*/  I2F.U32.RP R0, c[0x0][0x0] ;  /* 0x0000000000007b06 */ /* 0x000e220000209000 */
[----:B------:R-:W1:Y:S01]  /*0020*/  S2R R17, SR_CTAID.X ;  /* 0x0000000000117919 */ /* 0x000e620000002500 */
[----:B------:R-:W-:Y:S01]  /*0030*/  ISETP.NE.U32.AND P1, PT, RZ, c[0x0][0x0], PT ;  /* 0x00000000ff007a0c */ /* 0x000fe20003f25070 */
[----:B------:R-:W-:Y:S01]  /*0040*/  BMOV.32.CLEAR RZ, B0 ;  /* 0x0000000000ff7355 */ /* 0x000fe20000100000 */
[----:B------:R-:W-:Y:S01]  /*0050*/  IADD3 R1, R1, -0x48, RZ ;  /* 0xffffffb801017810 */ /* 0x000fe20007ffe0ff */
[----:B------:R-:W1:Y:S01]  /*0060*/  S2R R36, SR_TID.X ;  /* 0x0000000000247919 */ /* 0x000e620000002100 */
[----:B------:R-:W-:Y:S01]  /*0070*/  BSSY B0, `(.L_x_4) ;  /* 0x000002f000007945 */ /* 0x000fe20003800000 */
[----:B------:R-:W-:Y:S01]  /*0080*/  IMAD.MOV.U32 R13, RZ, RZ, RZ ;  /* 0x000000ffff0d7224 */ /* 0x000fe200078e00ff */
[----:B0-----:R-:W0:Y:S01]  /*0090*/  MUFU.RCP R0, R0 ;  /* 0x0000000000007308 */ /* 0x001e220000001000 */
[C---:B-1----:R-:W-:Y:S02]  /*00a0*/  IMAD R45, R17.reuse, c[0x0][0x0], R36 ;  /* 0x00000000112d7a24 */ /* 0x042fe400078e0224 */
[----:B------:R-:W-:Y:S01]  /*00b0*/  IMAD R17, R17, c[0x0][0x1c0], RZ ;  /* 0x0000700011117a24 */ /* 0x000fe200078e02ff */
[----:B0-----:R-:W-:-:S03]  /*00c0*/  IADD3 R2, R0, 0xffffffe, RZ ;  /* 0x0ffffffe00027810 */ /* 0x001fc60007ffe0ff */
[----:B------:R-:W-:-:S03]  /*00d0*/  IMAD R0, R17, c[0x0][0x1bc], R36 ;  /* 0x00006f0011007a24 */ /* 0x000fc600078e0224 */
[----:B------:R0:W1:Y:S02]  /*00e0*/  F2I.FTZ.U32.TRUNC.NTZ R3, R2 ;  /* 0x0000000200037305 */ /* 0x000064000021f000 */
[----:B------:R-:W-:Y:S01]  /*00f0*/  SHF.R.S32.HI R15, RZ, 0x1f, R0 ;  /* 0x0000001fff0f7819 */ /* 0x000fe20000011400 */
[----:B0-----:R-:W-:Y:S02]  /*0100*/  IMAD.MOV.U32 R2, RZ, RZ, RZ ;  /* 0x000000ffff027224 */ /* 0x001fe400078e00ff */
[----:B-1----:R-:W-:-:S04]  /*0110*/  IMAD.MOV R5, RZ, RZ, -R3 ;  /* 0x000000ffff057224 */ /* 0x002fc800078e0a03 */
[----:B------:R-:W-:-:S04]  /*0120*/  IMAD R5, R5, c[0x0][0x0], RZ ;  /* 0x0000000005057a24 */ /* 0x000fc800078e02ff */
[----:B------:R-:W-:-:S04]  /*0130*/  IMAD.HI.U32 R4, R3, R5, R2 ;  /* 0x0000000503047227 */ /* 0x000fc800078e0002 */
[----:B------:R-:W-:-:S04]  /*0140*/  IMAD.MOV.U32 R5, RZ, RZ, 0x4 ;  /* 0x00000004ff057424 */ /* 0x000fc800078e00ff */
[----:B------:R-:W-:-:S04]  /*0150*/  IMAD.HI.U32 R4, R4, R45, RZ ;  /* 0x0000002d04047227 */ /* 0x000fc800078e00ff */
[----:B------:R-:W-:-:S04]  /*0160*/  IMAD.WIDE R18, R0, R5, c[0x0][0x190] ;  /* 0x0000640000127625 */ /* 0x000fc800078e0205 */
[----:B------:R-:W-:Y:S02]  /*0170*/  IMAD.MOV R4, RZ, RZ, -R4 ;  /* 0x000000ffff047224 */ /* 0x000fe400078e0a04 */
[-C--:B------:R-:W-:Y:S02]  /*0180*/  IMAD.WIDE R6, R0, R5.reuse, c[0x0][0x198] ;  /* 0x0000660000067625 */ /* 0x080fe400078e0205 */
[----:B------:R0:W-:Y:S02]  /*0190*/  STG.E.SYS [R18], RZ ;  /* 0x000000ff12007386 */ /* 0x0001e4000010e900 */
[----:B------:R-:W-:Y:S02]  /*01a0*/  IMAD R2, R4, c[0x0][0x0], R45 ;  /* 0x0000000004027a24 */ /* 0x000fe400078e022d */
[----:B------:R-:W-:Y:S02]  /*01b0*/  IMAD.WIDE R4, R0, R5, c[0x0][0x1a0] ;  /* 0x0000680000047625 */ /* 0x000fe400078e0205 */
[----:B------:R0:W-:Y:S01]  /*01c0*/  STG.E.SYS [R6], RZ ;  /* 0x000000ff06007386 */ /* 0x0001e2000010e900 */
[----:B------:R-:W-:-:S05]  /*01d0*/  ISETP.GE.U32.AND P0, PT, R2, c[0x0][0x0], PT ;  /* 0x0000000002007a0c */ /* 0x000fca0003f06070 */
[----:B------:R0:W-:Y:S07]  /*01e0*/  STG.E.SYS [R4], RZ ;  /* 0x000000ff04007386 */ /* 0x0001ee000010e900 */
[----:B------:R-:W-:-:S04]  /*01f0*/  @P0 IADD3 R2, R2, -c[0x0][0x0], RZ ;  /* 0x8000000002020a10 */ /* 0x000fc80007ffe0ff */
[----:B------:R-:W-:-:S12]  /*0200*/  ISETP.GE.U32.AND P0, PT, R2, c[0x0][0x0], PT ;  /* 0x0000000002007a0c */ /* 0x000fd80003f06070 */
[----:B------:R-:W-:Y:S02]  /*0210*/  @P0 IADD3 R2, R2, -c[0x0][0x0], RZ ;  /* 0x8000000002020a10 */ /* 0x000fe40007ffe0ff */
[----:B------:R-:W-:Y:S02]  /*0220*/  ISETP.NE.AND P0, PT, R45, RZ, PT ;  /* 0x000000ff2d00720c */ /* 0x000fe40003f05270 */
[----:B------:R-:W-:Y:S02]  /*0230*/  @!P1 LOP3.LUT R2, RZ, c[0x0][0x0], RZ, 0x33, !PT ;  /* 0x00000000ff029a12 */ /* 0x000fe400078e33ff */
[----:B------:R-:W-:Y:S02]  /*0240*/  IADD3 R29, P1, R1, c[0x0][0x20], RZ ;  /* 0x00000800011d7a10 */ /* 0x000fe40007f3e0ff */
[----:B------:R-:W-:-:S03]  /*0250*/  ISETP.EQ.OR P2, PT, R2, RZ, !P0 ;  /* 0x000000ff0200720c */ /* 0x000fc60004742670 */
[----:B------:R-:W-:Y:S01]  /*0260*/  IMAD.X R28, RZ, RZ, c[0x0][0x24], P1 ;  /* 0x00000900ff1c7624 */ /* 0x000fe200008e06ff */
[----:B------:R-:W-:-:S08]  /*0270*/  P2R R46, PR, RZ, 0x4 ;  /* 0x00000004ff2e7803 */ /* 0x000fd00000000000 */
[----:B------:R-:W-:Y:S05]  /*0280*/  @!P2 BRA `(.L_x_5) ;  /* 0x000000d00000a947 */ /* 0x000fea0003800000 */
[----:B0-----:R-:W0:Y:S02]  /*0290*/  I2F R2, c[0x0][0x1c0] ;  /* 0x0000700000027b06 */ /* 0x001e240000201400 */
[----:B0-----:R-:W-:-:S04]  /*02a0*/  IADD3 R3, R2, 0x1800000, RZ ;  /* 0x0180000002037810 */ /* 0x001fc80007ffe0ff */
[----:B------:R-:W-:-:S04]  /*02b0*/  LOP3.LUT R3, R3, 0x7f800000, RZ, 0xc0, !PT ;  /* 0x7f80000003037812 */ /* 0x000fc800078ec0ff */
[----:B------:R-:W-:-:S12]  /*02c0*/  ISETP.GT.U32.AND P0, PT, R3, 0x1ffffff, PT ;  /* 0x01ffffff0300780c */ /* 0x000fd80003f04070 */
[----:B------:R-:W-:Y:S05]  /*02d0*/  @P0 BRA `(.L_x_6) ;  /* 0x0000004000000947 */ /* 0x000fea0003800000 */
[----:B------:R-:W-:Y:S01]  /*02e0*/  IMAD.MOV.U32 R13, RZ, RZ, R2 ;  /* 0x000000ffff0d7224 */ /* 0x000fe200078e0002 */
[----:B------:R-:W-:-:S08]  /*02f0*/  MOV R11, 0x310 ;  /* 0x00000310000b7802 */ /* 0x000fd00000000f00 */
[----:B------:R-:W-:Y:S05]  /*0300*/  CALL.REL.NOINC `($subComputation$__cuda_sm20_rcp_rn_f32_slowpath) ;  /* 0x00001b9000007944 */ /* 0x000fea0003c00000 */
[----:B------:R-:W-:Y:S05]  /*0310*/  BRA `(.L_x_5) ;  /* 0x0000004000007947 */ /* 0x000fea0003800000 */
.L_x_6:
[----:B------:R-:W0:Y:S02]  /*0320*/  MUFU.RCP R13, R2 ;  /* 0x00000002000d7308 */ /* 0x000e240000001000 */
[----:B0-----:R-:W-:-:S04]  /*0330*/  FFMA R3, R2, R13, -1 ;  /* 0xbf80000002037423 */ /* 0x001fc8000000000d */
[----:B------:R-:W-:-:S04]  /*0340*/  FADD.FTZ R8, -R3, -RZ ;  /* 0x800000ff03087221 */ /* 0x000fc80000010100 */
[----:B------:R-:W-:-:S08]  /*0350*/  FFMA R13, R13, R8, R13 ;  /* 0x000000080d0d7223 */ /* 0x000fd0000000000d */
.L_x_5:
[----:B0-----:R-:W-:Y:S05]  /*0360*/  BSYNC B0 ;  /* 0x0000000000007941 */ /* 0x001fea0003800000 */
.L_x_4:
[----:B------:R-:W-:Y:S01]  /*0370*/  ISETP.NE.AND P1, PT, R45, c[0x0][0x1cc], PT ;  /* 0x000073002d007a0c */ /* 0x000fe20003f25270 */
[----:B------:R-:W-:Y:S01]  /*0380*/  BMOV.32.CLEAR RZ, B6 ;  /* 0x0000000006ff7355 */ /* 0x000fe20000100000 */
[C---:B------:R-:W-:Y:S01]  /*0390*/  LEA R2, P0, R0.reuse, c[0x0][0x1a8], 0x2 ;  /* 0x00006a0000027a11 */ /* 0x040fe200078010ff */
[----:B------:R-:W-:Y:S03]  /*03a0*/  BSSY B6, `(.L_x_7) ;  /* 0x000001c000067945 */ /* 0x000fe60003800000 */
[----:B------:R-:W-:-:S08]  /*03b0*/  LEA.HI.X R3, R0, c[0x0][0x1ac], R15, 0x2, P0 ;  /* 0x00006b0000037a11 */ /* 0x000fd000000f140f */
[----:B------:R0:W-:Y:S02]  /*03c0*/  STG.E.SYS [R2], R13 ;  /* 0x0000000d02007386 */ /* 0x0001e4000010e900 */
[----:B0-----:R-:W-:Y:S01]  /*03d0*/  P2R R2, PR, RZ, 0x2 ;  /* 0x00000002ff027803 */ /* 0x001fe20000000000 */
[----:B------:R-:W-:Y:S07]  /*03e0*/  @P1 BRA `(.L_x_0) ;  /* 0x0000017000001947 */ /* 0x000fee0003800000 */
[----:B------:R-:W2:Y:S04]  /*03f0*/  LDG.E.SYS R2, [R18] ;  /* 0x0000000012027381 */ /* 0x000ea800001ee900 */
[----:B------:R0:W3:Y:S04]  /*0400*/  LDG.E.SYS R8, [R6] ;  /* 0x0000000006087381 */ /* 0x0000e800001ee900 */
[----:B------:R1:W4:Y:S01]  /*0410*/  LDG.E.SYS R4, [R4] ;  /* 0x0000000004047381 */ /* 0x00032200001ee900 */
[----:B------:R-:W5:Y:S01]  /*0420*/  F2F.F64.F32 R12, R13 ;  /* 0x0000000d000c7310 */ /* 0x000f620000201800 */
[----:B------:R-:W-:Y:S01]  /*0430*/  IMAD.MOV.U32 R14, RZ, RZ, c[0x0][0x1cc] ;  /* 0x00007300ff0e7624 */ /* 0x000fe200078e00ff */
[----:B------:R-:W-:Y:S01]  /*0440*/  UMOV UR4, 32@lo($str) ;  /* 0x0000000000047882 */ /* 0x000fe20000000000 */
[----:B------:R2:W-:Y:S01]  /*0450*/  STL [R1+0x28], R0 ;  /* 0x0000280001007387 */ /* 0x0005e20000100800 */
[----:B------:R-:W-:Y:S01]  /*0460*/  UMOV UR5, 32@hi($str) ;  /* 0x0000000000057882 */ /* 0x000fe20000000000 */
[----:B0-----:R-:W-:Y:S01]  /*0470*/  IMAD.MOV.U32 R6, RZ, RZ, R29 ;  /* 0x000000ffff067224 */ /* 0x001fe200078e001d */
[----:B------:R-:W-:Y:S01]  /*0480*/  MOV R20, 32@lo((subComputation + .L_x_0@srel)) ;  /* 0x0000000000147802 */ /* 0x000fe20000000f00 */
[----:B------:R-:W-:Y:S01]  /*0490*/  IMAD.MOV.U32 R7, RZ, RZ, R28 ;  /* 0x000000ffff077224 */ /* 0x000fe200078e001c */
[----:B------:R-:W-:Y:S01]  /*04a0*/  MOV R21, 32@hi((subComputation + .L_x_0@srel)) ;  /* 0x0000000000157802 */ /* 0x000fe20000000f00 */
[----:B------:R0:W-:Y:S01]  /*04b0*/  STL [R1], R14 ;  /* 0x0000000e01007387 */ /* 0x0001e20000100800 */
[----:B-1----:R-:W-:-:S03]  /*04c0*/  IMAD.U32 R5, RZ, RZ, UR5 ;  /* 0x00000005ff057e24 */ /* 0x002fc6000f8e00ff */
[----:B-----5:R0:W-:Y:S01]  /*04d0*/  STL.64 [R1+0x20], R12 ;  /* 0x0000200c01007387 */ /* 0x0201e20000100a00 */
[----:B--2---:R-:W1:Y:S01]  /*04e0*/  F2F.F64.F32 R2, R2 ;  /* 0x0000000200027310 */ /* 0x004e620000201800 */
[----:B---3--:R-:W2:Y:S01]  /*04f0*/  F2F.F64.F32 R8, R8 ;  /* 0x0000000800087310 */ /* 0x008ea20000201800 */
[----:B----4-:R3:W4:Y:S02]  /*0500*/  F2F.F64.F32 R10, R4 ;  /* 0x00000004000a7310 */ /* 0x0107240000201800 */
[----:B---3--:R-:W-:Y:S01]  /*0510*/  IMAD.U32 R4, RZ, RZ, UR4 ;  /* 0x00000004ff047e24 */ /* 0x008fe2000f8e00ff */
[----:B-1----:R0:W-:Y:S04]  /*0520*/  STL.64 [R1+0x8], R2 ;  /* 0x0000080201007387 */ /* 0x0021e80000100a00 */
[----:B--2---:R0:W-:Y:S04]  /*0530*/  STL.64 [R1+0x10], R8 ;  /* 0x0000100801007387 */ /* 0x0041e80000100a00 */
[----:B----4-:R0:W-:Y:S02]  /*0540*/  STL.64 [R1+0x18], R10 ;  /* 0x0000180a01007387 */ /* 0x0101e40000100a00 */
[----:B0-----:R-:W-:Y:S05]  /*0550*/  CALL.ABS.NOINC `(vprintf) ;  /* 0x0000000000007943 */ /* 0x001fea0003c00000 */
.L_x_0:
[----:B------:R-:W-:Y:S05]  /*0560*/  BSYNC B6 ;  /* 0x0000000000067941 */ /* 0x000fea0003800000 */
.L_x_7:
[----:B------:R-:W-:Y:S01]  /*0570*/  IADD3 R44, -R36, 0x1, RZ ;  /* 0x00000001242c7810 */ /* 0x000fe20007ffe1ff */
[----:B------:R-:W-:Y:S01]  /*0580*/  BMOV.32.CLEAR RZ, B8 ;  /* 0x0000000008ff7355 */ /* 0x000fe20000100000 */
[----:B------:R-:W-:Y:S02]  /*0590*/  BSSY B8, `(.L_x_8) ;  /* 0x000017f000087945 */ /* 0x000fe40003800000 */
[----:B------:R-:W-:-:S12]  /*05a0*/  ISETP.GE.AND P0, PT, R44, c[0x0][0x1c0], PT ;  /* 0x000070002c007a0c */ /* 0x000fd80003f06270 */
[----:B------:R-:W-:Y:S05]  /*05b0*/  @P0 BRA `(.L_x_9) ;  /* 0x000017c000000947 */ /* 0x000fea0003800000 */
[----:B------:R-:W0:Y:S01]  /*05c0*/  I2F R13, c[0x0][0x1c0] ;  /* 0x00007000000d7b06 */ /* 0x000e220000201400 */
[----:B------:R-:W1:Y:S01]  /*05d0*/  S2R R0, SR_CTAID.X ;  /* 0x0000000000007919 */ /* 0x000e620000002500 */
[----:B------:R-:W-:-:S05]  /*05e0*/  IMAD.SHL.U32 R52, R45, 0x2, RZ ;  /* 0x000000022d347824 */ /* 0x000fca00078e00ff */
[----:B------:R-:W-:Y:S02]  /*05f0*/  SHF.R.S32.HI R53, RZ, 0x1f, R52 ;  /* 0x0000001fff357819 */ /* 0x000fe40000011434 */
[----:B0-----:R-:W-:-:S04]  /*0600*/  IADD3 R2, R13, 0x1800000, RZ ;  /* 0x018000000d027810 */ /* 0x001fc80007ffe0ff */
[----:B------:R-:W-:-:S04]  /*0610*/  LOP3.LUT R2, R2, 0x7f800000, RZ, 0xc0, !PT ;  /* 0x7f80000002027812 */ /* 0x000fc800078ec0ff */
[----:B------:R-:W-:-:S12]  /*0620*/  ISETP.GT.U32.AND P0, PT, R2, 0x1ffffff, PT ;  /* 0x01ffffff0200780c */ /* 0x000fd80003f04070 */
[----:B------:R-:W-:Y:S05]  /*0630*/  @P0 BRA `(.L_x_10) ;  /* 0x0000004000000947 */ /* 0x000fea0003800000 */
[----:B-1----:R-:W-:-:S08]  /*0640*/  MOV R11, 0x660 ;  /* 0x00000660000b7802 */ /* 0x002fd00000000f00 */
[----:B------:R-:W-:Y:S05]  /*0650*/  CALL.REL.NOINC `($subComputation$__cuda_sm20_rcp_rn_f32_slowpath) ;  /* 0x0000184000007944 */ /* 0x000fea0003c00000 */
[----:B------:R-:W-:Y:S01]  /*0660*/  IMAD.MOV.U32 R39, RZ, RZ, R13 ;  /* 0x000000ffff277224 */ /* 0x000fe200078e000d */
[----:B------:R-:W-:Y:S07]  /*0670*/  BRA `(.L_x_11) ;  /* 0x0000004000007947 */ /* 0x000fee0003800000 */
.L_x_10:
[----:B-1----:R-:W0:Y:S02]  /*0680*/  MUFU.RCP R2, R13 ;  /* 0x0000000d00027308 */ /* 0x002e240000001000 */
[----:B0-----:R-:W-:-:S04]  /*0690*/  FFMA R3, R13, R2, -1 ;  /* 0xbf8000000d037423 */ /* 0x001fc80000000002 */
[----:B------:R-:W-:-:S04]  /*06a0*/  FADD.FTZ R3, -R3, -RZ ;  /* 0x800000ff03037221 */ /* 0x000fc80000010100 */
[----:B------:R-:W-:-:S08]  /*06b0*/  FFMA R39, R2, R3, R2 ;  /* 0x0000000302277223 */ /* 0x000fd00000000002 */
.L_x_11:
[----:B------:R0:W1:Y:S01]  /*06c0*/  F2F.F64.F32 R60, R39 ;  /* 0x00000027003c7310 */ /* 0x0000620000201800 */
[----:B------:R-:W-:Y:S01]  /*06d0*/  IMAD R0, R0, c[0x0][0x0], RZ ;  /* 0x0000000000007a24 */ /* 0x000fe200078e02ff */
[----:B------:R-:W-:Y:S01]  /*06e0*/  UMOV UR4, 0x1 ;  /* 0x0000000100047882 */ /* 0x000fe20000000000 */
[----:B------:R-:W-:Y:S01]  /*06f0*/  IMAD R31, R17, c[0x0][0x1bc], RZ ;  /* 0x00006f00111f7a24 */ /* 0x000fe200078e02ff */
[----:B------:R-:W-:Y:S01]  /*0700*/  ULDC UR5, c[0x0][0x0] ;  /* 0x0000000000057ab9 */ /* 0x000fe20000000800 */
[----:B------:R-:W-:Y:S01]  /*0710*/  IADD3 R2, -R36, 0x1, RZ ;  /* 0x0000000124027810 */ /* 0x000fe20007ffe1ff */
[----:B------:R-:W-:Y:S01]  /*0720*/  UIADD3 UR4, UR4, -UR5, URZ ;  /* 0x8000000504047290 */ /* 0x000fe2000fffe03f */
[----:B------:R-:W-:Y:S01]  /*0730*/  LEA R3, R0, 0x2, 0x1 ;  /* 0x0000000200037811 */ /* 0x000fe200078e08ff */
[----:B------:R-:W-:Y:S01]  /*0740*/  IMAD.IADD R37, R31, 0x1, R36 ;  /* 0x000000011f257824 */ /* 0x000fe200078e0224 */
[----:B------:R-:W-:-:S03]  /*0750*/  IADD3 R17, -R36, 0x1, R17 ;  /* 0x0000000124117810 */ /* 0x000fc60007ffe111 */
[----:B------:R-:W-:Y:S02]  /*0760*/  IMAD R31, R36, UR4, R31 ;  /* 0x00000004241f7c24 */ /* 0x000fe4000f8e021f */
[----:B------:R-:W-:Y:S02]  /*0770*/  IMAD R37, R2, c[0x0][0x0], R37 ;  /* 0x0000000002257a24 */ /* 0x000fe400078e0225 */
[----:B------:R-:W-:Y:S02]  /*0780*/  IMAD R36, R36, -0x2, R3 ;  /* 0xfffffffe24247824 */ /* 0x000fe400078e0203 */
[----:B01----:R-:W-:-:S08]  /*0790*/  IMAD R38, R17, c[0x0][0x1bc], RZ ;  /* 0x00006f0011267a24 */ /* 0x003fd000078e02ff */
.L_x_34:
[----:B------:R-:W-:Y:S01]  /*07a0*/  ISETP.GE.AND P0, PT, R44, 0x1, PT ;  /* 0x000000012c00780c */ /* 0x000fe20003f06270 */
[----:B------:R-:W-:Y:S01]  /*07b0*/  BMOV.32.CLEAR RZ, B7 ;  /* 0x0000000007ff7355 */ /* 0x000fe20000100000 */
[----:B------:R-:W-:Y:S10]  /*07c0*/  BSSY B7, `(.L_x_12) ;  /* 0x0000152000077945 */ /* 0x000ff40003800000 */
[----:B0-----:R-:W-:Y:S05]  /*07d0*/  @!P0 BRA `(.L_x_3) ;  /* 0x0000150000008947 */ /* 0x001fea0003800000 */
[----:B------:R-:W-:Y:S02]  /*07e0*/  ULDC.64 UR4, c[0x0][0x160] ;  /* 0x0000580000047ab9 */ /* 0x000fe40000000a00 */
[----:B------:R-:W2:Y:S02]  /*07f0*/  LDG.E.U8.SYS R0, [R52.64+UR4] ;  /* 0x0000000434007981 */ /* 0x000ea4000c1ee100 */
[----:B--2---:R-:W-:-:S04]  /*0800*/  PRMT R2, R0, 0x9910, RZ ;  /* 0x0000991000027816 */ /* 0x004fc800000000ff */
[----:B------:R-:W-:-:S12]  /*0810*/  ISETP.NE.AND P0, PT, R2, 0x58, PT ;  /* 0x000000580200780c */ /* 0x000fd80003f05270 */
[----:B------:R-:W-:Y:S05]  /*0820*/  @!P0 BRA `(.L_x_3) ;  /* 0x000014b000008947 */ /* 0x000fea0003800000 */
[----:B------:R-:W-:-:S12]  /*0830*/  ISETP.NE.AND P1, PT, R46, RZ, PT ;  /* 0x000000ff2e00720c */ /* 0x000fd80003f25270 */
[----:B------:R-:W-:Y:S05]  /*0840*/  @P1 BRA `(.L_x_13) ;  /* 0x0000128000001947 */ /* 0x000fea0003800000 */
[----:B------:R-:W-:Y:S01]  /*0850*/  IMAD.MOV.U32 R4, RZ, RZ, R52 ;  /* 0x000000ffff047224 */ /* 0x000fe200078e0034 */
[----:B------:R-:W-:Y:S01]  /*0860*/  MOV R5, R53 ;  /* 0x0000003500057202 */ /* 0x000fe20000000f00 */
[----:B------:R-:W-:-:S07]  /*0870*/  ULDC.64 UR4, c[0x0][0x168] ;  /* 0x00005a0000047ab9 */ /* 0x000fce0000000a00 */
[----:B------:R-:W2:Y:S02]  /*0880*/  LDG.E.S8.SYS R4, [R4.64+UR4] ;  /* 0x0000000404047981 */ /* 0x000ea4000c1ee300 */
[----:B--2---:R-:W-:-:S05]  /*0890*/  IADD3 R24, -R4, 0x21, RZ ;  /* 0x0000002104187810 */ /* 0x004fca0007ffe1ff */
[----:B------:R-:W-:-:S07]  /*08a0*/  IMAD.HI R2, R24, 0x66666667, RZ ;  /* 0x6666666718027827 */ /* 0x000fce00078e02ff */
[----:B------:R-:W-:-:S04]  /*08b0*/  SHF.R.U32.HI R3, RZ, 0x1f, R2 ;  /* 0x0000001fff037819 */ /* 0x000fc80000011602 */
[----:B------:R-:W-:Y:S02]  /*08c0*/  LEA.HI.SX32 R20, R2, R3, 0x1e ;  /* 0x0000000302147211 */ /* 0x000fe400078ff2ff */
[----:B------:R-:W-:-:S04]  /*08d0*/  MOV R2, 0x920 ;  /* 0x0000092000027802 */ /* 0x000fc80000000f00 */
[----:B------:R-:W0:Y:S02]  /*08e0*/  I2F.F64 R20, R20 ;  /* 0x0000001400147312 */ /* 0x000e240000201c00 */
[----:B0-----:R-:W-:Y:S02]  /*08f0*/  IMAD.MOV.U32 R34, RZ, RZ, R20 ;  /* 0x000000ffff227224 */ /* 0x001fe400078e0014 */
[----:B------:R-:W-:-:S08]  /*0900*/  IMAD.MOV.U32 R3, RZ, RZ, R21 ;  /* 0x000000ffff037224 */ /* 0x000fd000078e0015 */
[----:B------:R-:W-:Y:S05]  /*0910*/  CALL.REL.NOINC `($subComputation$__internal_accurate_pow) ;  /* 0x0000215000007944 */ /* 0x000fea0003c00000 */
[----:B------:R-:W0:Y:S01]  /*0920*/  DADD R2, R20, 10 ;  /* 0x4024000014027429 */ /* 0x000e220000000000 */
[----:B------:R-:W-:Y:S01]  /*0930*/  BMOV.32.CLEAR RZ, B0 ;  /* 0x0000000000ff7355 */ /* 0x000fe20000100000 */
[----:B------:R-:W-:Y:S01]  /*0940*/  BSSY B0, `(.L_x_14) ;  /* 0x0000019000007945 */ /* 0x000fe20003800000 */
[----:B------:R-:W-:Y:S01]  /*0950*/  BMOV.32.CLEAR RZ, B1 ;  /* 0x0000000001ff7355 */ /* 0x000fe20000100000 */
[----:B------:R-:W-:Y:S01]  /*0960*/  BSSY B1, `(.L_x_15) ;  /* 0x000000a000017945 */ /* 0x000fe20003800000 */
[----:B------:R-:W-:-:S04]  /*0970*/  IMAD.MOV.U32 R5, RZ, RZ, R11 ;  /* 0x000000ffff057224 */ /* 0x000fc800078e000b */
[----:B0-----:R-:W-:-:S04]  /*0980*/  LOP3.LUT R4, R3, 0x7ff00000, RZ, 0xc0, !PT ;  /* 0x7ff0000003047812 */ /* 0x001fc800078ec0ff */
[----:B------:R-:W-:Y:S01]  /*0990*/  ISETP.NE.AND P0, PT, R4, 0x7ff00000, PT ;  /* 0x7ff000000400780c */ /* 0x000fe20003f05270 */
[----:B------:R-:W-:-:S11]  /*09a0*/  IMAD.MOV.U32 R4, RZ, RZ, R10 ;  /* 0x000000ffff047224 */ /* 0x000fd600078e000a */
[----:B------:R-:W-:Y:S01]  /*09b0*/  @P0 BREAK B1 ;  /* 0x0000000000010942 */ /* 0x000fe20003800000 */
[----:B------:R-:W-:Y:S05]  /*09c0*/  @P0 BRA `(.L_x_16) ;  /* 0x000000e000000947 */ /* 0x000fea0003800000 */
[----:B------:R-:W0:-:S15]  /*09d0*/  DSETP.GTU.AND P0, PT, |R20|, +INF , PT ;  /* 0x7ff000001400742a */ /* 0x000e1e0003f0c200 */
[----:B0-----:R-:W-:Y:S01]  /*09e0*/  @P0 BREAK B1 ;  /* 0x0000000000010942 */ /* 0x001fe20003800000 */
[----:B------:R-:W-:Y:S05]  /*09f0*/  @P0 BRA `(.L_x_17) ;  /* 0x000000d000000947 */ /* 0x000fea0003800000 */
[----:B------:R-:W-:Y:S05]  /*0a00*/  BSYNC B1 ;  /* 0x0000000000017941 */ /* 0x000fea0003800000 */
.L_x_15:
[----:B------:R-:W-:Y:S02]  /*0a10*/  ISETP.NE.AND P0, PT, R20, RZ, PT ;  /* 0x000000ff1400720c */ /* 0x000fe40003f05270 */
[----:B------:R-:W-:-:S04]  /*0a20*/  LOP3.LUT R2, R21, 0x7fffffff, RZ, 0xc0, !PT ;  /* 0x7fffffff15027812 */ /* 0x000fc800078ec0ff */
[----:B------:R-:W-:-:S12]  /*0a30*/  ISETP.EQ.AND P0, PT, R2, 0x7ff00000, !P0 ;  /* 0x7ff000000200780c */ /* 0x000fd80004702270 */
[----:B------:R-:W-:Y:S01]  /*0a40*/  @P0 SHF.R.S32.HI R20, RZ, 0x1f, R21 ;  /* 0x0000001fff140819 */ /* 0x000fe20000011415 */
[----:B------:R-:W-:Y:S02]  /*0a50*/  @!P0 IMAD.MOV.U32 R2, RZ, RZ, R4 ;  /* 0x000000ffff028224 */ /* 0x000fe400078e0004 */
[----:B------:R-:W-:Y:S01]  /*0a60*/  @!P0 IMAD.MOV.U32 R3, RZ, RZ, R5 ;  /* 0x000000ffff038224 */ /* 0x000fe200078e0005 */
[----:B------:R-:W-:Y:S01]  /*0a70*/  @P0 LOP3.LUT R20, R20, 0x80100000, RZ, 0xc0, !PT ;  /* 0x8010000014140812 */ /* 0x000fe200078ec0ff */
[----:B------:R-:W-:-:S03]  /*0a80*/  @P0 IMAD.MOV.U32 R2, RZ, RZ, RZ ;  /* 0x000000ffff020224 */ /* 0x000fc600078e00ff */
[----:B------:R-:W-:Y:S01]  /*0a90*/  @P0 IADD3 R3, R20, 0x7ff00000, RZ ;  /* 0x7ff0000014030810 */ /* 0x000fe20007ffe0ff */
[----:B------:R-:W-:Y:S07]  /*0aa0*/  BRA `(.L_x_17) ;  /* 0x0000002000007947 */ /* 0x000fee0003800000 */
.L_x_16:
[----:B------:R-:W-:Y:S02]  /*0ab0*/  IMAD.MOV.U32 R2, RZ, RZ, R4 ;  /* 0x000000ffff027224 */ /* 0x000fe400078e0004 */
[----:B------:R-:W-:-:S08]  /*0ac0*/  IMAD.MOV.U32 R3, RZ, RZ, R5 ;  /* 0x000000ffff037224 */ /* 0x000fd000078e0005 */
.L_x_17:
[----:B------:R-:W-:Y:S05]  /*0ad0*/  BSYNC B0 ;  /* 0x0000000000007941 */ /* 0x000fea0003800000 */
.L_x_14:
[--C-:B------:R-:W-:Y:S01]  /*0ae0*/  SHF.R.S32.HI R5, RZ, 0x1f, R36.reuse ;  /* 0x0000001fff057819 */ /* 0x100fe20000011424 */
[----:B------:R-:W-:Y:S01]  /*0af0*/  IMAD.MOV.U32 R4, RZ, RZ, R36 ;  /* 0x000000ffff047224 */ /* 0x000fe200078e0024 */
[----:B------:R-:W-:-:S07]  /*0b00*/  ULDC.64 UR4, c[0x0][0x188] ;  /* 0x0000620000047ab9 */ /* 0x000fce0000000a00 */
[----:B------:R-:W2:Y:S01]  /*0b10*/  LDG.E.U8.SYS R4, [R4.64+UR4] ;  /* 0x0000000404047981 */ /* 0x000ea2000c1ee100 */
[----:B------:R-:W0:Y:S01]  /*0b20*/  DADD R2, -R2, 1 ;  /* 0x3ff0000002027429 */ /* 0x000e220000000100 */
[----:B------:R-:W-:Y:S01]  /*0b30*/  PRMT R7, R0, 0x9910, RZ ;  /* 0x0000991000077816 */ /* 0x000fe200000000ff */
[----:B------:R-:W-:Y:S01]  /*0b40*/  BMOV.32.CLEAR RZ, B2 ;  /* 0x0000000002ff7355 */ /* 0x000fe20000100000 */
[----:B------:R-:W-:Y:S01]  /*0b50*/  IADD3 R24, R24, 0x9, RZ ;  /* 0x0000000918187810 */ /* 0x000fe20007ffe0ff */
[----:B------:R-:W-:Y:S03]  /*0b60*/  BSSY B2, `(.L_x_18) ;  /* 0x000000e000027945 */ /* 0x000fe60003800000 */
[----:B------:R-:W-:Y:S02]  /*0b70*/  ISETP.GE.U32.AND P0, PT, R24, 0x13, PT ;  /* 0x000000131800780c */ /* 0x000fe40003f06070 */
[----:B0-----:R-:W0:Y:S02]  /*0b80*/  F2F.F32.F64 R2, R2 ;  /* 0x0000000200027310 */ /* 0x001e240000301000 */
[----:B0-----:R-:W-:-:S02]  /*0b90*/  FSEL R6, R2, RZ, P0 ;  /* 0x000000ff02067208 */ /* 0x001fc40000000000 */
[----:B--2---:R-:W-:-:S04]  /*0ba0*/  PRMT R0, R4, 0x9910, RZ ;  /* 0x0000991004007816 */ /* 0x004fc800000000ff */
[----:B------:R-:W-:-:S12]  /*0bb0*/  ISETP.NE.AND P1, PT, R7, R0, PT ;  /* 0x000000000700720c */ /* 0x000fd80003f25270 */
[----:B------:R-:W-:Y:S01]  /*0bc0*/  @P1 FADD R30, -R6, 1 ;  /* 0x3f800000061e1421 */ /* 0x000fe20000000100 */
[----:B------:R-:W-:Y:S07]  /*0bd0*/  @P1 BRA `(.L_x_19) ;  /* 0x0000006000001947 */ /* 0x000fee0003800000 */
[----:B------:R-:W-:Y:S01]  /*0be0*/  BMOV.32.CLEAR RZ, B1 ;  /* 0x0000000001ff7355 */ /* 0x000fe20000100000 */
[----:B------:R-:W-:Y:S01]  /*0bf0*/  BSSY B1, `(.L_x_20) ;  /* 0x0000003000017945 */ /* 0x000fe20003800000 */
[----:B------:R-:W-:-:S08]  /*0c00*/  MOV R0, 0xc20 ;  /* 0x00000c2000007802 */ /* 0x000fd00000000f00 */
[----:B------:R-:W-:Y:S05]  /*0c10*/  CALL.REL.NOINC `($subComputation$__cuda_sm3x_div_rn_noftz_f32) ;  /* 0x000015f000007944 */ /* 0x000fea0003c00000 */
[----:B------:R-:W-:Y:S05]  /*0c20*/  BSYNC B1 ;  /* 0x0000000000017941 */ /* 0x000fea0003800000 */
.L_x_20:
[----:B------:R-:W-:-:S08]  /*0c30*/  IMAD.MOV.U32 R30, RZ, RZ, R5 ;  /* 0x000000ffff1e7224 */ /* 0x000fd000078e0005 */
.L_x_19:
[----:B------:R-:W-:Y:S05]  /*0c40*/  BSYNC B2 ;  /* 0x0000000000027941 */ /* 0x000fea0003800000 */
.L_x_18:
[----:B------:R-:W-:Y:S01]  /*0c50*/  SHF.R.S32.HI R26, RZ, 0x1f, R37 ;  /* 0x0000001fff1a7819 */ /* 0x000fe20000011425 */
[----:B------:R-:W-:Y:S01]  /*0c60*/  IMAD.MOV.U32 R6, RZ, RZ, R52 ;  /* 0x000000ffff067224 */ /* 0x000fe200078e0034 */
[C---:B------:R-:W-:Y:S01]  /*0c70*/  LEA R4, P0, R37.reuse, c[0x0][0x190], 0x2 ;  /* 0x0000640025047a11 */ /* 0x040fe200078010ff */
[----:B------:R-:W-:Y:S01]  /*0c80*/  IMAD.MOV.U32 R7, RZ, RZ, R53 ;  /* 0x000000ffff077224 */ /* 0x000fe200078e0035 */
[----:B------:R-:W-:Y:S02]  /*0c90*/  ULDC.64 UR4, c[0x0][0x170] ;  /* 0x00005c0000047ab9 */ /* 0x000fe40000000a00 */
[----:B------:R-:W-:-:S08]  /*0ca0*/  LEA.HI.X R5, R37, c[0x0][0x194], R26, 0x2, P0 ;  /* 0x0000650025057a11 */ /* 0x000fd000000f141a */
[----:B------:R0:W-:Y:S04]  /*0cb0*/  STG.E.SYS [R4], R30 ;  /* 0x0000001e04007386 */ /* 0x0001e8000010e900 */
[----:B------:R-:W2:Y:S02]  /*0cc0*/  LDG.E.S8.SYS R0, [R6.64+UR4] ;  /* 0x0000000406007981 */ /* 0x000ea4000c1ee300 */
[----:B--2---:R-:W-:-:S05]  /*0cd0*/  IADD3 R2, R0, -0x21, RZ ;  /* 0xffffffdf00027810 */ /* 0x004fca0007ffe0ff */
[----:B------:R-:W-:-:S07]  /*0ce0*/  IMAD.HI R2, R2, -0x66666667, RZ ;  /* 0x9999999902027827 */ /* 0x000fce00078e02ff */
[----:B------:R-:W-:-:S04]  /*0cf0*/  SHF.R.U32.HI R3, RZ, 0x1f, R2 ;  /* 0x0000001fff037819 */ /* 0x000fc80000011602 */
[----:B------:R-:W-:Y:S02]  /*0d00*/  LEA.HI.SX32 R20, R2, R3, 0x1e ;  /* 0x0000000302147211 */ /* 0x000fe400078ff2ff */
[----:B------:R-:W-:-:S04]  /*0d10*/  MOV R2, 0xd60 ;  /* 0x00000d6000027802 */ /* 0x000fc80000000f00 */
[----:B------:R-:W1:Y:S02]  /*0d20*/  I2F.F64 R20, R20 ;  /* 0x0000001400147312 */ /* 0x000e640000201c00 */
[----:B-1----:R-:W-:Y:S02]  /*0d30*/  IMAD.MOV.U32 R34, RZ, RZ, R20 ;  /* 0x000000ffff227224 */ /* 0x002fe400078e0014 */
[----:B------:R-:W-:-:S08]  /*0d40*/  IMAD.MOV.U32 R3, RZ, RZ, R21 ;  /* 0x000000ffff037224 */ /* 0x000fd000078e0015 */
[----:B0-----:R-:W-:Y:S05]  /*0d50*/  CALL.REL.NOINC `($subComputation$__internal_accurate_pow) ;  /* 0x00001d1000007944 */ /* 0x001fea0003c00000 */
[----:B------:R-:W0:Y:S01]  /*0d60*/  DADD R2, R20, 10 ;  /* 0x4024000014027429 */ /* 0x000e220000000000 */
[----:B------:R-:W-:Y:S01]  /*0d70*/  BMOV.32.CLEAR RZ, B0 ;  /* 0x0000000000ff7355 */ /* 0x000fe20000100000 */
[----:B------:R-:W-:Y:S01]  /*0d80*/  BSSY B0, `(.L_x_21) ;  /* 0x0000019000007945 */ /* 0x000fe20003800000 */
[----:B------:R-:W-:Y:S01]  /*0d90*/  BMOV.32.CLEAR RZ, B1 ;  /* 0x0000000001ff7355 */ /* 0x000fe20000100000 */
[----:B------:R-:W-:Y:S01]  /*0da0*/  BSSY B1, `(.L_x_22) ;  /* 0x000000a000017945 */ /* 0x000fe20003800000 */
[----:B------:R-:W-:-:S04]  /*0db0*/  IMAD.MOV.U32 R5, RZ, RZ, R11 ;  /* 0x000000ffff057224 */ /* 0x000fc800078e000b */
[----:B0-----:R-:W-:-:S04]  /*0dc0*/  LOP3.LUT R4, R3, 0x7ff00000, RZ, 0xc0, !PT ;  /* 0x7ff0000003047812 */ /* 0x001fc800078ec0ff */
[----:B------:R-:W-:Y:S02]  /*0dd0*/  ISETP.NE.AND P0, PT, R4, 0x7ff00000, PT ;  /* 0x7ff000000400780c */ /* 0x000fe40003f05270 */
[----:B------:R-:W-:-:S10]  /*0de0*/  MOV R4, R10 ;  /* 0x0000000a00047202 */ /* 0x000fd40000000f00 */
[----:B------:R-:W-:Y:S01]  /*0df0*/  @P0 BREAK B1 ;  /* 0x0000000000010942 */ /* 0x000fe20003800000 */
[----:B------:R-:W-:Y:S05]  /*0e00*/  @P0 BRA `(.L_x_23) ;  /* 0x000000e000000947 */ /* 0x000fea0003800000 */
[----:B------:R-:W0:-:S15]  /*0e10*/  DSETP.GTU.AND P0, PT, |R20|, +INF , PT ;  /* 0x7ff000001400742a */ /* 0x000e1e0003f0c200 */
[----:B0-----:R-:W-:Y:S01]  /*0e20*/  @P0 BREAK B1 ;  /* 0x0000000000010942 */ /* 0x001fe20003800000 */
[----:B------:R-:W-:Y:S05]  /*0e30*/  @P0 BRA `(.L_x_24) ;  /* 0x000000d000000947 */ /* 0x000fea0003800000 */
[----:B------:R-:W-:Y:S05]  /*0e40*/  BSYNC B1 ;  /* 0x0000000000017941 */ /* 0x000fea0003800000 */
.L_x_22:
        /* <DEDUP_REMOVED lines=10> */
.L_x_23:
[----:B------:R-:W-:Y:S02]  /*0ef0*/  IMAD.MOV.U32 R2, RZ, RZ, R4 ;  /* 0x000000ffff027224 */ /* 0x000fe400078e0004 */
[----:B------:R-:W-:-:S08]  /*0f00*/  IMAD.MOV.U32 R3, RZ, RZ, R5 ;  /* 0x000000ffff037224 */ /* 0x000fd000078e0005 */
.L_x_24:
[----:B------:R-:W-:Y:S05]  /*0f10*/  BSYNC B0 ;  /* 0x0000000000007941 */ /* 0x000fea0003800000 */
.L_x_21:
[----:B------:R-:W-:Y:S01]  /*0f20*/  IMAD.MOV.U32 R6, RZ, RZ, R52 ;  /* 0x000000ffff067224 */ /* 0x000fe200078e0034 */
[----:B------:R-:W-:Y:S01]  /*0f30*/  ULDC.64 UR4, c[0x0][0x178] ;  /* 0x00005e0000047ab9 */ /* 0x000fe20000000a00 */
[----:B------:R-:W-:-:S08]  /*0f40*/  IMAD.MOV.U32 R7, RZ, RZ, R53 ;  /* 0x000000ffff077224 */ /* 0x000fd000078e0035 */
[----:B------:R-:W2:Y:S01]  /*0f50*/  LDG.E.S8.SYS R25, [R6.64+UR4] ;  /* 0x0000000406197981 */ /* 0x000ea2000c1ee300 */
[----:B------:R-:W-:-:S04]  /*0f60*/  IADD3 R0, R0, -0x18, RZ ;  /* 0xffffffe800007810 */ /* 0x000fc80007ffe0ff */
[----:B------:R-:W-:Y:S02]  /*0f70*/  ISETP.GE.U32.AND P0, PT, R0, 0x13, PT ;  /* 0x000000130000780c */ /* 0x000fe40003f06070 */
[----:B--2---:R-:W-:-:S05]  /*0f80*/  IADD3 R4, R25, -0x21, RZ ;  /* 0xffffffdf19047810 */ /* 0x004fca0007ffe0ff */
[----:B------:R-:W-:Y:S02]  /*0f90*/  IMAD.HI R8, R4, -0x66666667, RZ ;  /* 0x9999999904087827 */ /* 0x000fe400078e02ff */
[----:B------:R0:W1:Y:S02]  /*0fa0*/  DADD R4, -R2, 1 ;  /* 0x3ff0000002047429 */ /* 0x0000640000000100 */
[----:B0-----:R-:W-:-:S03]  /*0fb0*/  MOV R2, 0x1040 ;  /* 0x0000104000027802 */ /* 0x001fc60000000f00 */
[----:B------:R-:W-:-:S04]  /*0fc0*/  SHF.R.U32.HI R3, RZ, 0x1f, R8 ;  /* 0x0000001fff037819 */ /* 0x000fc80000011608 */
[----:B------:R-:W-:Y:S01]  /*0fd0*/  LEA.HI.SX32 R20, R8, R3, 0x1e ;  /* 0x0000000308147211 */ /* 0x000fe200078ff2ff */
[----:B-1----:R-:W0:Y:S05]  /*0fe0*/  F2F.F32.F64 R4, R4 ;  /* 0x0000000400047310 */ /* 0x002e2a0000301000 */
[----:B------:R-:W1:Y:S01]  /*0ff0*/  I2F.F64 R20, R20 ;  /* 0x0000001400147312 */ /* 0x000e620000201c00 */
[----:B0-----:R-:W-:Y:S01]  /*1000*/  FSEL R24, R4, RZ, P0 ;  /* 0x000000ff04187208 */ /* 0x001fe20000000000 */
[----:B-1----:R-:W-:Y:S02]  /*1010*/  IMAD.MOV.U32 R34, RZ, RZ, R20 ;  /* 0x000000ffff227224 */ /* 0x002fe400078e0014 */
[----:B------:R-:W-:-:S08]  /*1020*/  IMAD.MOV.U32 R3, RZ, RZ, R21 ;  /* 0x000000ffff037224 */ /* 0x000fd000078e0015 */
[----:B------:R-:W-:Y:S05]  /*1030*/  CALL.REL.NOINC `($subComputation$__internal_accurate_pow) ;  /* 0x00001a3000007944 */ /* 0x000fea0003c00000 */
[----:B------:R-:W0:Y:S01]  /*1040*/  DADD R2, R20, 10 ;  /* 0x4024000014027429 */ /* 0x000e220000000000 */
[----:B------:R-:W-:Y:S01]  /*1050*/  BMOV.32.CLEAR RZ, B0 ;  /* 0x0000000000ff7355 */ /* 0x000fe20000100000 */
[----:B------:R-:W-:Y:S01]  /*1060*/  BSSY B0, `(.L_x_25) ;  /* 0x0000019000007945 */ /* 0x000fe20003800000 */
[----:B------:R-:W-:Y:S01]  /*1070*/  BMOV.32.CLEAR RZ, B1 ;  /* 0x0000000001ff7355 */ /* 0x000fe20000100000 */
[----:B------:R-:W-:Y:S01]  /*1080*/  BSSY B1, `(.L_x_26) ;  /* 0x000000a000017945 */ /* 0x000fe20003800000 */
[----:B------:R-:W-:-:S02]  /*1090*/  IMAD.MOV.U32 R4, RZ, RZ, R10 ;  /* 0x000000ffff047224 */ /* 0x000fc400078e000a */
[----:B------:R-:W-:Y:S02]  /*10a0*/  IMAD.MOV.U32 R5, RZ, RZ, R11 ;  /* 0x000000ffff057224 */ /* 0x000fe400078e000b */
[----:B0-----:R-:W-:-:S04]  /*10b0*/  LOP3.LUT R0, R3, 0x7ff00000, RZ, 0xc0, !PT ;  /* 0x7ff0000003007812 */ /* 0x001fc800078ec0ff */
[----:B------:R-:W-:-:S12]  /*10c0*/  ISETP.NE.AND P0, PT, R0, 0x7ff00000, PT ;  /* 0x7ff000000000780c */ /* 0x000fd80003f05270 */
[----:B------:R-:W-:Y:S01]  /*10d0*/  @P0 BREAK B1 ;  /* 0x0000000000010942 */ /* 0x000fe20003800000 */
[----:B------:R-:W-:Y:S05]  /*10e0*/  @P0 BRA `(.L_x_27) ;  /* 0x000000e000000947 */ /* 0x000fea0003800000 */
[----:B------:R-:W0:-:S15]  /*10f0*/  DSETP.GTU.AND P0, PT, |R20|, +INF , PT ;  /* 0x7ff000001400742a */ /* 0x000e1e0003f0c200 */
[----:B0-----:R-:W-:Y:S01]  /*1100*/  @P0 BREAK B1 ;  /* 0x0000000000010942 */ /* 0x001fe20003800000 */
[----:B------:R-:W-:Y:S05]  /*1110*/  @P0 BRA `(.L_x_28) ;  /* 0x000000d000000947 */ /* 0x000fea0003800000 */
[----:B------:R-:W-:Y:S05]  /*1120*/  BSYNC B1 ;  /* 0x0000000000017941 */ /* 0x000fea0003800000 */
.L_x_26:
        /* <DEDUP_REMOVED lines=10> */
.L_x_27:
[----:B------:R-:W-:Y:S01]  /*11d0*/  MOV R2, R4 ;  /* 0x0000000400027202 */ /* 0x000fe20000000f00 */
[----:B------:R-:W-:-:S08]  /*11e0*/  IMAD.MOV.U32 R3, RZ, RZ, R5 ;  /* 0x000000ffff037224 */ /* 0x000fd000078e0005 */
.L_x_28:
[----:B------:R-:W-:Y:S05]  /*11f0*/  BSYNC B0 ;  /* 0x0000000000007941 */ /* 0x000fea0003800000 */
.L_x_25:
        /* <DEDUP_REMOVED lines=33> */
.L_x_30:
        /* <DEDUP_REMOVED lines=10> */
.L_x_31:
[----:B------:R-:W-:Y:S02]  /*14b0*/  IMAD.MOV.U32 R4, RZ, RZ, R2 ;  /* 0x000000ffff047224 */ /* 0x000fe400078e0002 */
[----:B------:R-:W-:-:S08]  /*14c0*/  IMAD.MOV.U32 R5, RZ, RZ, R3 ;  /* 0x000000ffff057224 */ /* 0x000fd000078e0003 */
.L_x_32:
[----:B------:R-:W-:Y:S05]  /*14d0*/  BSYNC B0 ;  /* 0x0000000000007941 */ /* 0x000fea0003800000 */
.L_x_29:
[----:B------:R-:W-:Y:S01]  /*14e0*/  IADD3 R10, R31, -0x1, RZ ;  /* 0xffffffff1f0a7810 */ /* 0x000fe20007ffe0ff */
[----:B------:R-:W-:-:S04]  /*14f0*/  IMAD.MOV.U32 R54, RZ, RZ, 0x4 ;  /* 0x00000004ff367424 */ /* 0x000fc800078e00ff */
[----:B------:R-:W-:-:S04]  /*1500*/  IMAD.WIDE R6, R31, R54, c[0x0][0x198] ;  /* 0x000066001f067625 */ /* 0x000fc800078e0236 */
[----:B------:R-:W-:-:S04]  /*1510*/  IMAD.WIDE R8, R31, R54, c[0x0][0x1a0] ;  /* 0x000068001f087625 */ /* 0x000fc800078e0236 */
[-C--:B------:R-:W-:Y:S01]  /*1520*/  IMAD.WIDE R10, R10, R54.reuse, c[0x0][0x1a8] ;  /* 0x00006a000a0a7625 */ /* 0x080fe200078e0236 */
[----:B------:R0:W5:Y:S03]  /*1530*/  LDG.E.SYS R23, [R6+-0x4] ;  /* 0xfffffc0006177381 */ /* 0x00016600001ee900 */
[CC--:B------:R-:W-:Y:S01]  /*1540*/  IMAD.WIDE R12, R37.reuse, R54.reuse, c[0x0][0x198] ;  /* 0x00006600250c7625 */ /* 0x0c0fe200078e0236 */
[----:B------:R0:W5:Y:S03]  /*1550*/  LDG.E.SYS R18, [R6] ;  /* 0x0000000006127381 */ /* 0x00016600001ee900 */
[----:B------:R-:W-:Y:S01]  /*1560*/  IMAD.WIDE R54, R37, R54, c[0x0][0x1a8] ;  /* 0x00006a0025367625 */ /* 0x000fe200078e0236 */
[----:B------:R0:W5:Y:S04]  /*1570*/  LDG.E.SYS R22, [R8+-0x4] ;  /* 0xfffffc0008167381 */ /* 0x00016800001ee900 */
[----:B------:R0:W5:Y:S04]  /*1580*/  LDG.E.SYS R17, [R8] ;  /* 0x0000000008117381 */ /* 0x00016800001ee900 */
[----:B------:R0:W5:Y:S04]  /*1590*/  LDG.E.SYS R19, [R10] ;  /* 0x000000000a137381 */ /* 0x00016800001ee900 */
[----:B------:R0:W5:Y:S04]  /*15a0*/  LDG.E.SYS R16, [R12+-0x4] ;  /* 0xfffffc000c107381 */ /* 0x00016800001ee900 */
[----:B------:R0:W5:Y:S01]  /*15b0*/  LDG.E.SYS R2, [R54+-0x4] ;  /* 0xfffffc0036027381 */ /* 0x00016200001ee900 */
[----:B------:R-:W1:Y:S01]  /*15c0*/  DADD R4, -R4, 1 ;  /* 0x3ff0000004047429 */ /* 0x000e620000000100 */
[----:B------:R-:W-:-:S08]  /*15d0*/  ISETP.NE.AND P1, PT, R45, c[0x0][0x1cc], PT ;  /* 0x000073002d007a0c */ /* 0x000fd00003f25270 */
[----:B-1----:R-:W1:Y:S01]  /*15e0*/  F2F.F32.F64 R4, R4 ;  /* 0x0000000400047310 */ /* 0x002e620000301000 */
[----:B------:R-:W-:Y:S01]  /*15f0*/  IADD3 R0, R0, -0x18, RZ ;  /* 0xffffffe800007810 */ /* 0x000fe20007ffe0ff */
[----:B------:R-:W-:Y:S01]  /*1600*/  BMOV.32.CLEAR RZ, B6 ;  /* 0x0000000006ff7355 */ /* 0x000fe20000100000 */
[----:B------:R-:W-:Y:S02]  /*1610*/  BSSY B6, `(.L_x_33) ;  /* 0x000001f000067945 */ /* 0x000fe40003800000 */
[----:B------:R-:W-:-:S04]  /*1620*/  ISETP.GE.U32.AND P0, PT, R0, 0x13, PT ;  /* 0x000000130000780c */ /* 0x000fc80003f06070 */
[----:B-1----:R-:W-:Y:S01]  /*1630*/  FSEL R25, R4, RZ, P0 ;  /* 0x000000ff04197208 */ /* 0x002fe20000000000 */
[----:B------:R-:W-:Y:S07]  /*1640*/  @P1 BRA `(.L_x_1) ;  /* 0x000001b000001947 */ /* 0x000fee0003800000 */
[----:B0----5:R-:W0:Y:S01]  /*1650*/  F2F.F64.F32 R8, R19 ;  /* 0x0000001300087310 */ /* 0x021e220000201800 */
[----:B------:R-:W1:Y:S01]  /*1660*/  F2F.F64.F32 R10, R18 ;  /* 0x00000012000a7310 */ /* 0x000e620000201800 */
[----:B------:R-:W2:Y:S01]  /*1670*/  F2F.F64.F32 R12, R17 ;  /* 0x00000011000c7310 */ /* 0x000ea20000201800 */
[----:B------:R-:W3:Y:S01]  /*1680*/  F2F.F64.F32 R14, R16 ;  /* 0x00000010000e7310 */ /* 0x000ee20000201800 */
[----:B------:R-:W4:Y:S01]  /*1690*/  F2F.F64.F32 R32, R2 ;  /* 0x0000000200207310 */ /* 0x000f220000201800 */
[----:B------:R-:W-:Y:S01]  /*16a0*/  IMAD.MOV.U32 R0, RZ, RZ, c[0x0][0x1cc] ;  /* 0x00007300ff007624 */ /* 0x000fe200078e00ff */
[----:B------:R-:W2:Y:S01]  /*16b0*/  F2F.F64.F32 R6, R30 ;  /* 0x0000001e00067310 */ /* 0x000ea20000201800 */
[----:B------:R-:W2:Y:S01]  /*16c0*/  F2F.F64.F32 R20, R23 ;  /* 0x0000001700147310 */ /* 0x000ea20000201800 */
[----:B------:R-:W2:Y:S01]  /*16d0*/  F2F.F64.F32 R4, R22 ;  /* 0x0000001600047310 */ /* 0x000ea20000201800 */
[----:B------:R-:W-:-:S02]  /*16e0*/  UMOV UR4, 32@lo($str$1) ;  /* 0x0000000000047882 */ /* 0x000fc40000000000 */
[----:B------:R-:W-:Y:S02]  /*16f0*/  UMOV UR5, 32@hi($str$1) ;  /* 0x0000000000057882 */ /* 0x000fe40000000000 */
[----:B------:R-:W-:Y:S04]  /*1700*/  STL [R1], R0 ;  /* 0x0000000001007387 */ /* 0x000fe80000100800 */
[----:B0-----:R-:W-:Y:S04]  /*1710*/  STL.64 [R1+0x20], R8 ;  /* 0x0000200801007387 */ /* 0x001fe80000100a00 */
[----:B-1----:R-:W-:Y:S04]  /*1720*/  STL.64 [R1+0x28], R10 ;  /* 0x0000280a01007387 */ /* 0x002fe80000100a00 */
[----:B--2---:R-:W-:Y:S04]  /*1730*/  STL.64 [R1+0x30], R12 ;  /* 0x0000300c01007387 */ /* 0x004fe80000100a00 */
[----:B---3--:R-:W-:Y:S04]  /*1740*/  STL.64 [R1+0x38], R14 ;  /* 0x0000380e01007387 */ /* 0x008fe80000100a00 */
[----:B----4-:R-:W-:Y:S04]  /*1750*/  STL.64 [R1+0x40], R32 ;  /* 0x0000402001007387 */ /* 0x010fe80000100a00 */
[----:B------:R0:W-:Y:S04]  /*1760*/  STL.64 [R1+0x8], R6 ;  /* 0x0000080601007387 */ /* 0x0001e80000100a00 */
[----:B------:R1:W-:Y:S04]  /*1770*/  STL.64 [R1+0x10], R20 ;  /* 0x0000101401007387 */ /* 0x0003e80000100a00 */
[----:B------:R2:W-:Y:S01]  /*1780*/  STL.64 [R1+0x18], R4 ;  /* 0x0000180401007387 */ /* 0x0005e20000100a00 */
[----:B0-----:R-:W-:Y:S01]  /*1790*/  MOV R6, R29 ;  /* 0x0000001d00067202 */ /* 0x001fe20000000f00 */
[----:B------:R-:W-:Y:S01]  /*17a0*/  IMAD.MOV.U32 R7, RZ, RZ, R28 ;  /* 0x000000ffff077224 */ /* 0x000fe200078e001c */
[----:B-1----:R-:W-:-:S02]  /*17b0*/  MOV R20, 32@lo((subComputation + .L_x_1@srel)) ;  /* 0x0000000000147802 */ /* 0x002fc40000000f00 */
[----:B------:R-:W-:Y:S01]  /*17c0*/  MOV R21, 32@hi((subComputation + .L_x_1@srel)) ;  /* 0x0000000000157802 */ /* 0x000fe20000000f00 */
[----:B--2---:R-:W-:Y:S02]  /*17d0*/  IMAD.U32 R4, RZ, RZ, UR4 ;  /* 0x00000004ff047e24 */ /* 0x004fe4000f8e00ff */
[----:B------:R-:W-:-:S08]  /*17e0*/  IMAD.U32 R5, RZ, RZ, UR5 ;  /* 0x00000005ff057e24 */ /* 0x000fd0000f8e00ff */
[----:B------:R-:W-:Y:S05]  /*17f0*/  CALL.ABS.NOINC `(vprintf) ;  /* 0x0000000000007943 */ /* 0x000fea0003c00000 */
.L_x_1:
[----:B0-----:R-:W-:Y:S05]  /*1800*/  BSYNC B6 ;  /* 0x0000000000067941 */ /* 0x001fea0003800000 */
.L_x_33:
[----:B-----5:R-:W-:Y:S01]  /*1810*/  FMUL R22, R22, c[0x0][0x1c4] ;  /* 0x0000710016167a20 */ /* 0x020fe20000400000 */
[----:B------:R-:W-:Y:S01]  /*1820*/  SHF.R.S32.HI R0, RZ, 0x1f, R37 ;  /* 0x0000001fff007819 */ /* 0x000fe20000011425 */
[----:B------:R-:W-:Y:S01]  /*1830*/  IMAD.MOV.U32 R6, RZ, RZ, 0x4 ;  /* 0x00000004ff067424 */ /* 0x000fe200078e00ff */
[----:B------:R-:W-:Y:S01]  /*1840*/  LEA R4, P0, R37, c[0x0][0x1a0], 0x2 ;  /* 0x0000680025047a11 */ /* 0x000fe200078010ff */
[----:B------:R-:W-:Y:S01]  /*1850*/  FFMA R22, R24, R23, R22 ;  /* 0x0000001718167223 */ /* 0x000fe20000000016 */
[----:B------:R-:W-:Y:S01]  /*1860*/  ISETP.NE.AND P6, PT, R45, c[0x0][0x1cc], PT ;  /* 0x000073002d007a0c */ /* 0x000fe20003fc5270 */
[----:B------:R-:W-:Y:S01]  /*1870*/  FMUL R17, R17, c[0x0][0x1c8] ;  /* 0x0000720011117a20 */ /* 0x000fe20000400000 */
[----:B------:R-:W-:Y:S01]  /*1880*/  LEA.HI.X R5, R37, c[0x0][0x1a4], R0, 0x2, P0 ;  /* 0x0000690025057a11 */ /* 0x000fe200000f1400 */
[----:B------:R-:W-:-:S02]  /*1890*/  FFMA R19, R19, c[0x0][0x1c4], R22 ;  /* 0x0000710013137a23 */ /* 0x000fc40000000016 */
[----:B------:R-:W-:Y:S02]  /*18a0*/  FMUL R2, R2, c[0x0][0x1c8] ;  /* 0x0000720002027a20 */ /* 0x000fe40000400000 */
[----:B------:R-:W-:Y:S02]  /*18b0*/  FMUL R19, R19, R30 ;  /* 0x0000001e13137220 */ /* 0x000fe40000400000 */
[----:B------:R-:W-:-:S04]  /*18c0*/  IMAD.WIDE R6, R37, R6, c[0x0][0x198] ;  /* 0x0000660025067625 */ /* 0x000fc800078e0206 */
[----:B------:R-:W-:Y:S02]  /*18d0*/  FFMA R17, R27, R18, R17 ;  /* 0x000000121b117223 */ /* 0x000fe40000000011 */
[----:B------:R-:W-:Y:S02]  /*18e0*/  FFMA R25, R25, R16, R2 ;  /* 0x0000001019197223 */ /* 0x000fe40000000002 */
[----:B------:R0:W-:Y:S04]  /*18f0*/  STG.E.SYS [R6], R19 ;  /* 0x0000001306007386 */ /* 0x0001e8000010e900 */
[----:B------:R0:W-:Y:S04]  /*1900*/  STG.E.SYS [R4], R17 ;  /* 0x0000001104007386 */ /* 0x0001e8000010e900 */
[----:B------:R0:W-:Y:S01]  /*1910*/  STG.E.SYS [R54], R25 ;  /* 0x0000001936007386 */ /* 0x0001e2000010e900 */
[----:B------:R-:W-:Y:S05]  /*1920*/  @P6 BRA `(.L_x_3) ;  /* 0x000003b000006947 */ /* 0x000fea0003800000 */
[C---:B------:R-:W-:Y:S01]  /*1930*/  LEA R16, P0, R37.reuse, c[0x0][0x190], 0x2 ;  /* 0x0000640025107a11 */ /* 0x040fe200078010ff */
[----:B------:R1:W2:Y:S03]  /*1940*/  LDG.E.SYS R8, [R6] ;  /* 0x0000000006087381 */ /* 0x0002a600001ee900 */
[----:B0-----:R-:W-:Y:S01]  /*1950*/  LEA.HI.X R17, R37, c[0x0][0x194], R26, 0x2, P0 ;  /* 0x0000650025117a11 */ /* 0x001fe200000f141a */
[----:B------:R0:W3:Y:S07]  /*1960*/  LDG.E.SYS R10, [R4] ;  /* 0x00000000040a7381 */ /* 0x0000ee00001ee900 */
[----:B------:R-:W4:Y:S01]  /*1970*/  LDG.E.SYS R0, [R16] ;  /* 0x0000000010007381 */ /* 0x000f2200001ee900 */
[----:B------:R-:W5:Y:S01]  /*1980*/  F2F.F64.F32 R12, R25 ;  /* 0x00000019000c7310 */ /* 0x000f620000201800 */
[----:B------:R-:W-:-:S02]  /*1990*/  IMAD.MOV.U32 R14, RZ, RZ, c[0x0][0x1cc] ;  /* 0x00007300ff0e7624 */ /* 0x000fc400078e00ff */
[----:B------:R0:W-:Y:S06]  /*19a0*/  STL [R1+0x28], R37 ;  /* 0x0000282501007387 */ /* 0x0001ec0000100800 */
[----:B------:R0:W-:Y:S04]  /*19b0*/  STL [R1], R14 ;  /* 0x0000000e01007387 */ /* 0x0001e80000100800 */
[----:B-----5:R2:W-:Y:S01]  /*19c0*/  STL.64 [R1+0x20], R12 ;  /* 0x0000200c01007387 */ /* 0x0205e20000100a00 */
[----:B------:R-:W-:-:S02]  /*19d0*/  UMOV UR4, 32@lo($str) ;  /* 0x0000000000047882 */ /* 0x000fc40000000000 */
[----:B------:R-:W-:Y:S01]  /*19e0*/  UMOV UR5, 32@hi($str) ;  /* 0x0000000000057882 */ /* 0x000fe20000000000 */
[----:B-1----:R-:W-:Y:S01]  /*19f0*/  IMAD.MOV.U32 R6, RZ, RZ, R29 ;  /* 0x000000ffff067224 */ /* 0x002fe200078e001d */
[----:B------:R-:W-:Y:S01]  /*1a00*/  MOV R20, 32@lo((subComputation + .L_x_2@srel)) ;  /* 0x0000000000147802 */ /* 0x000fe20000000f00 */
[----:B------:R-:W-:Y:S01]  /*1a10*/  IMAD.MOV.U32 R7, RZ, RZ, R28 ;  /* 0x000000ffff077224 */ /* 0x000fe200078e001c */
[----:B------:R-:W-:Y:S01]  /*1a20*/  MOV R21, 32@hi((subComputation + .L_x_2@srel)) ;  /* 0x0000000000157802 */ /* 0x000fe20000000f00 */
[----:B0-----:R-:W-:Y:S02]  /*1a30*/  IMAD.U32 R4, RZ, RZ, UR4 ;  /* 0x00000004ff047e24 */ /* 0x001fe4000f8e00ff */
[----:B------:R-:W-:Y:S01]  /*1a40*/  IMAD.U32 R5, RZ, RZ, UR5 ;  /* 0x00000005ff057e24 */ /* 0x000fe2000f8e00ff */
[----:B--2---:R-:W0:Y:S01]  /*1a50*/  F2F.F64.F32 R8, R8 ;  /* 0x0000000800087310 */ /* 0x004e220000201800 */
[----:B---3--:R-:W1:Y:S01]  /*1a60*/  F2F.F64.F32 R10, R10 ;  /* 0x0000000a000a7310 */ /* 0x008e620000201800 */
[----:B----4-:R-:W2:Y:S01]  /*1a70*/  F2F.F64.F32 R2, R0 ;  /* 0x0000000000027310 */ /* 0x010ea20000201800 */
[----:B0-----:R0:W-:Y:S04]  /*1a80*/  STL.64 [R1+0x10], R8 ;  /* 0x0000100801007387 */ /* 0x0011e80000100a00 */
[----:B-1----:R0:W-:Y:S04]  /*1a90*/  STL.64 [R1+0x18], R10 ;  /* 0x0000180a01007387 */ /* 0x0021e80000100a00 */
[----:B--2---:R0:W-:Y:S02]  /*1aa0*/  STL.64 [R1+0x8], R2 ;  /* 0x0000080201007387 */ /* 0x0041e40000100a00 */
[----:B0-----:R-:W-:Y:S05]  /*1ab0*/  CALL.ABS.NOINC `(vprintf) ;  /* 0x0000000000007943 */ /* 0x001fea0003c00000 */
.L_x_2:
[----:B------:R-:W-:Y:S05]  /*1ac0*/  BRA `(.L_x_3) ;  /* 0x0000021000007947 */ /* 0x000fea0003800000 */
.L_x_13:
[----:B------:R-:W-:Y:S01]  /*1ad0*/  IMAD.MOV.U32 R3, RZ, RZ, 0x4 ;  /* 0x00000004ff037424 */ /* 0x000fe200078e00ff */
[----:B------:R-:W-:-:S03]  /*1ae0*/  ISETP.NE.AND P0, PT, R45, c[0x0][0x1cc], PT ;  /* 0x000073002d007a0c */ /* 0x000fc60003f05270 */
[----:B------:R-:W-:-:S04]  /*1af0*/  IMAD.WIDE R4, R38, R3, c[0x0][0x190] ;  /* 0x0000640026047625 */ /* 0x000fc800078e0203 */
[----:B------:R-:W-:-:S04]  /*1b00*/  IMAD.WIDE R6, R38, R3, c[0x0][0x198] ;  /* 0x0000660026067625 */ /* 0x000fc800078e0203 */
[CC--:B------:R-:W-:Y:S01]  /*1b10*/  IMAD.WIDE R14, R38.reuse, R3.reuse, c[0x0][0x1a0] ;  /* 0x00006800260e7625 */ /* 0x0c0fe200078e0203 */
[----:B------:R0:W-:Y:S03]  /*1b20*/  STG.E.SYS [R4], RZ ;  /* 0x000000ff04007386 */ /* 0x0001e6000010e900 */
[----:B------:R-:W-:Y:S01]  /*1b30*/  IMAD.WIDE R2, R38, R3, c[0x0][0x1a8] ;  /* 0x00006a0026027625 */ /* 0x000fe200078e0203 */
[----:B------:R0:W-:Y:S04]  /*1b40*/  STG.E.SYS [R6], RZ ;  /* 0x000000ff06007386 */ /* 0x0001e8000010e900 */
[----:B------:R0:W-:Y:S04]  /*1b50*/  STG.E.SYS [R14], RZ ;  /* 0x000000ff0e007386 */ /* 0x0001e8000010e900 */
[----:B------:R0:W-:Y:S01]  /*1b60*/  STG.E.SYS [R2], R39 ;  /* 0x0000002702007386 */ /* 0x0001e2000010e900 */
[----:B------:R-:W-:Y:S05]  /*1b70*/  @P0 BRA `(.L_x_3) ;  /* 0x0000016000000947 */ /* 0x000fea0003800000 */
[----:B0-----:R0:W2:Y:S04]  /*1b80*/  LDG.E.SYS R2, [R4] ;  /* 0x0000000004027381 */ /* 0x0010a800001ee900 */
[----:B------:R1:W3:Y:S04]  /*1b90*/  LDG.E.SYS R8, [R6] ;  /* 0x0000000006087381 */ /* 0x0002e800001ee900 */
[----:B------:R-:W4:Y:S01]  /*1ba0*/  LDG.E.SYS R0, [R14] ;  /* 0x000000000e007381 */ /* 0x000f2200001ee900 */
[----:B------:R-:W-:Y:S01]  /*1bb0*/  IMAD.MOV.U32 R12, RZ, RZ, c[0x0][0x1cc] ;  /* 0x00007300ff0c7624 */ /* 0x000fe200078e00ff */
[----:B------:R-:W-:Y:S01]  /*1bc0*/  UMOV UR4, 32@lo($str) ;  /* 0x0000000000047882 */ /* 0x000fe20000000000 */
[----:B------:R-:W-:Y:S01]  /*1bd0*/  MOV R20, 32@lo((subComputation + .L_x_3@srel)) ;  /* 0x0000000000147802 */ /* 0x000fe20000000f00 */
[----:B------:R2:W-:Y:S01]  /*1be0*/  STL.64 [R1+0x20], R60 ;  /* 0x0000203c01007387 */ /* 0x0005e20000100a00 */
[----:B------:R-:W-:Y:S01]  /*1bf0*/  UMOV UR5, 32@hi($str) ;  /* 0x0000000000057882 */ /* 0x000fe20000000000 */
[----:B-1----:R-:W-:Y:S01]  /*1c00*/  IMAD.MOV.U32 R6, RZ, RZ, R29 ;  /* 0x000000ffff067224 */ /* 0x002fe200078e001d */
[----:B0-----:R-:W-:Y:S01]  /*1c10*/  MOV R5, UR5 ;  /* 0x0000000500057c02 */ /* 0x001fe20008000f00 */
[----:B------:R0:W-:Y:S01]  /*1c20*/  STL [R1+0x28], R38 ;  /* 0x0000282601007387 */ /* 0x0001e20000100800 */
[----:B------:R-:W-:Y:S01]  /*1c30*/  IMAD.MOV.U32 R7, RZ, RZ, R28 ;  /* 0x000000ffff077224 */ /* 0x000fe200078e001c */
[----:B------:R-:W-:Y:S01]  /*1c40*/  MOV R21, 32@hi((subComputation + .L_x_3@srel)) ;  /* 0x0000000000157802 */ /* 0x000fe20000000f00 */
[----:B------:R-:W-:Y:S01]  /*1c50*/  IMAD.U32 R4, RZ, RZ, UR4 ;  /* 0x00000004ff047e24 */ /* 0x000fe2000f8e00ff */
[----:B------:R0:W-:Y:S01]  /*1c60*/  STL [R1], R12 ;  /* 0x0000000c01007387 */ /* 0x0001e20000100800 */
[----:B--2---:R-:W1:Y:S01]  /*1c70*/  F2F.F64.F32 R2, R2 ;  /* 0x0000000200027310 */ /* 0x004e620000201800 */
[----:B---3--:R-:W2:Y:S01]  /*1c80*/  F2F.F64.F32 R8, R8 ;  /* 0x0000000800087310 */ /* 0x008ea20000201800 */
[----:B----4-:R-:W3:Y:S01]  /*1c90*/  F2F.F64.F32 R10, R0 ;  /* 0x00000000000a7310 */ /* 0x010ee20000201800 */
[----:B-1----:R0:W-:Y:S04]  /*1ca0*/  STL.64 [R1+0x8], R2 ;  /* 0x0000080201007387 */ /* 0x0021e80000100a00 */
[----:B--2---:R0:W-:Y:S04]  /*1cb0*/  STL.64 [R1+0x10], R8 ;  /* 0x0000100801007387 */ /* 0x0041e80000100a00 */
[----:B---3--:R0:W-:Y:S02]  /*1cc0*/  STL.64 [R1+0x18], R10 ;  /* 0x0000180a01007387 */ /* 0x0081e40000100a00 */
[----:B0-----:R-:W-:Y:S05]  /*1cd0*/  CALL.ABS.NOINC `(vprintf) ;  /* 0x0000000000007943 */ /* 0x001fea0003c00000 */
.L_x_3:
[----:B------:R-:W-:Y:S05]  /*1ce0*/  BSYNC B7 ;  /* 0x0000000000077941 */ /* 0x000fea0003800000 */
.L_x_12:
[----:B------:R-:W-:Y:S01]  /*1cf0*/  IADD3 R44, R44, 0x1, RZ ;  /* 0x000000012c2c7810 */ /* 0x000fe20007ffe0ff */
[----:B------:R-:W-:Y:S04]  /*1d00*/  WARPSYNC 0xffffffff ;  /* 0xffffffff00007948 */ /* 0x000fe80003800000 */
[----:B------:R-:W-:Y:S05]  /*1d10*/  BAR.SYNC 0x0 ;  /* 0x0000000000007b1d */ /* 0x000fea0000000000 */
[----:B------:R-:W-:-:S02]  /*1d20*/  ISETP.GE.AND P0, PT, R44, c[0x0][0x1c0], PT ;  /* 0x000070002c007a0c */ /* 0x000fc40003f06270 */
[----:B------:R-:W-:Y:S02]  /*1d30*/  IADD3 R37, R37, c[0x0][0x0], RZ ;  /* 0x0000000025257a10 */ /* 0x000fe40007ffe0ff */
[----:B------:R-:W-:Y:S02]  /*1d40*/  IADD3 R31, R31, c[0x0][0x0], RZ ;  /* 0x000000001f1f7a10 */ /* 0x000fe40007ffe0ff */
[----:B------:R-:W-:Y:S02]  /*1d50*/  IADD3 R38, R38, c[0x0][0x1bc], RZ ;  /* 0x00006f0026267a10 */ /* 0x000fe40007ffe0ff */
[----:B------:R-:W-:-:S04]  /*1d60*/  IADD3 R36, R36, 0x2, RZ ;  /* 0x0000000224247810 */ /* 0x000fc80007ffe0ff */
[----:B------:R-:W-:Y:S05]  /*1d70*/  @!P0 BRA `(.L_x_34) ;  /* 0xffffea2000008947 */ /* 0x000fea000383ffff */
.L_x_9:
[----:B------:R-:W-:Y:S05]  /*1d80*/  BSYNC B8 ;  /* 0x0000000000087941 */ /* 0x000fea0003800000 */
.L_x_8:
[----:B0-----:R-:W0:Y:S01]  /*1d90*/  S2R R6, SR_CTAID.X ;  /* 0x0000000000067919 */ /* 0x001e220000002500 */
[----:B------:R-:W-:Y:S02]  /*1da0*/  IMAD.MOV.U32 R0, RZ, RZ, 0x1 ;  /* 0x00000001ff007424 */ /* 0x000fe400078e00ff */
[----:B------:R-:W-:Y:S01]  /*1db0*/  IMAD.MOV.U32 R9, RZ, RZ, 0x4 ;  /* 0x00000004ff097424 */ /* 0x000fe200078e00ff */
[----:B------:R-:W1:Y:S02]  /*1dc0*/  S2R R7, SR_TID.X ;  /* 0x0000000000077919 */ /* 0x000e640000002100 */
[----:B------:R-:W-:Y:S01]  /*1dd0*/  IADD3 R0, -R0, c[0x0][0x1c0], RZ ;  /* 0x0000700000007a10 */ /* 0x000fe20007ffe1ff */
[----:B0-----:R-:W-:-:S04]  /*1de0*/  IMAD R2, R6, c[0x0][0x1c0], RZ ;  /* 0x0000700006027a24 */ /* 0x001fc800078e02ff */
[----:B-1----:R-:W-:-:S04]  /*1df0*/  IMAD R3, R2, c[0x0][0x1bc], R7 ;  /* 0x00006f0002037a24 */ /* 0x002fc800078e0207 */
[----:B------:R-:W-:-:S04]  /*1e00*/  IMAD R0, R0, c[0x0][0x0], R3 ;  /* 0x0000000000007a24 */ /* 0x000fc800078e0203 */
[----:B------:R-:W-:-:S04]  /*1e10*/  IMAD.WIDE R2, R0, R9, c[0x0][0x198] ;  /* 0x0000660000027625 */ /* 0x000fc800078e0209 */
[----:B------:R-:W-:-:S04]  /*1e20*/  IMAD.WIDE R4, R0, R9, c[0x0][0x1a0] ;  /* 0x0000680000047625 */ /* 0x000fc800078e0209 */
[----:B------:R-:W2:Y:S04]  /*1e30*/  LDG.E.SYS R3, [R2] ;  /* 0x0000000002037381 */ /* 0x000ea800001ee900 */
[----:B------:R-:W2:Y:S01]  /*1e40*/  LDG.E.SYS R4, [R4] ;  /* 0x0000000004047381 */ /* 0x000ea200001ee900 */
[----:B------:R-:W-:-:S04]  /*1e50*/  IMAD R6, R6, c[0x0][0x0], R7 ;  /* 0x0000000006067a24 */ /* 0x000fc800078e0207 */
[----:B------:R-:W-:-:S04]  /*1e60*/  IMAD.WIDE.U32 R6, R6, R9, c[0x0][0x1b0] ;  /* 0x00006c0006067625 */ /* 0x000fc800078e0009 */
[----:B--2---:R-:W-:-:S08]  /*1e70*/  FADD R9, R4, R3 ;  /* 0x0000000304097221 */ /* 0x004fd00000000000 */
[----:B------:R-:W-:Y:S01]  /*1e80*/  STG.E.SYS [R6], R9 ;  /* 0x0000000906007386 */ /* 0x000fe2000010e900 */
[----:B------:R-:W-:Y:S05]  /*1e90*/  EXIT ;  /* 0x000000000000794d */ /* 0x000fea0003800000 */
        .weak           $subComputation$__cuda_sm20_rcp_rn_f32_slowpath
        .type           $subComputation$__cuda_sm20_rcp_rn_f32_slowpath,@function
        .size           $subComputation$__cuda_sm20_rcp_rn_f32_slowpath,($subComputation$__cuda_sm3x_div_rn_noftz_f32 - $subComputation$__cuda_sm20_rcp_rn_f32_slowpath)
$subComputation$__cuda_sm20_rcp_rn_f32_slowpath:
[----:B------:R-:W-:Y:S01]  /*1ea0*/  IMAD.SHL.U32 R2, R13, 0x2, RZ ;  /* 0x000000020d027824 */ /* 0x000fe200078e00ff */
[----:B------:R-:W-:Y:S01]  /*1eb0*/  BMOV.32.CLEAR RZ, B1 ;  /* 0x0000000001ff7355 */ /* 0x000fe20000100000 */
[----:B------:R-:W-:Y:S03]  /*1ec0*/  BSSY B1, `(.L_x_35) ;  /* 0x0000030000017945 */ /* 0x000fe60003800000 */
[----:B------:R-:W-:-:S04]  /*1ed0*/  SHF.R.U32.HI R12, RZ, 0x18, R2 ;  /* 0x00000018ff0c7819 */ /* 0x000fc80000011602 */
[----:B------:R-:W-:-:S12]  /*1ee0*/  ISETP.NE.U32.AND P0, PT, R12, RZ, PT ;  /* 0x000000ff0c00720c */ /* 0x000fd80003f05070 */
[----:B------:R-:W-:Y:S05]  /*1ef0*/  @P0 BRA `(.L_x_36) ;  /* 0x000000a000000947 */ /* 0x000fea0003800000 */
[----:B------:R-:W-:-:S05]  /*1f00*/  IMAD.SHL.U32 R2, R13, 0x2, RZ ;  /* 0x000000020d027824 */ /* 0x000fca00078e00ff */
[----:B------:R-:W-:-:S12]  /*1f10*/  ISETP.NE.AND P0, PT, R2, RZ, PT ;  /* 0x000000ff0200720c */ /* 0x000fd80003f05270 */
[----:B------:R-:W-:Y:S01]  /*1f20*/  @P0 FFMA R3, R13, 1.84467440737095516160e+19, RZ ;  /* 0x5f8000000d030823 */ /* 0x000fe200000000ff */
[----:B------:R-:W-:Y:S05]  /*1f30*/  @!P0 MUFU.RCP R2, R13 ;  /* 0x0000000d00028308 */ /* 0x000fea0000001000 */
[----:B------:R-:W0:Y:S02]  /*1f40*/  @P0 MUFU.RCP R8, R3 ;  /* 0x0000000300080308 */ /* 0x000e240000001000 */
[----:B0-----:R-:W-:-:S04]  /*1f50*/  @P0 FFMA R9, R3, R8, -1 ;  /* 0xbf80000003090423 */ /* 0x001fc80000000008 */
[----:B------:R-:W-:-:S04]  /*1f60*/  @P0 FADD.FTZ R9, -R9, -RZ ;  /* 0x800000ff09090221 */ /* 0x000fc80000010100 */
[----:B------:R-:W-:-:S04]  /*1f70*/  @P0 FFMA R9, R8, R9, R8 ;  /* 0x0000000908090223 */ /* 0x000fc80000000008 */
[----:B------:R-:W-:Y:S01]  /*1f80*/  @P0 FFMA R2, R9, 1.84467440737095516160e+19, RZ ;  /* 0x5f80000009020823 */ /* 0x000fe200000000ff */
[----:B------:R-:W-:Y:S07]  /*1f90*/  BRA `(.L_x_37) ;  /* 0x0000022000007947 */ /* 0x000fee0003800000 */
.L_x_36:
[----:B------:R-:W-:-:S04]  /*1fa0*/  IADD3 R21, R12, -0xfd, RZ ;  /* 0xffffff030c157810 */ /* 0x000fc80007ffe0ff */
[----:B------:R-:W-:-:S12]  /*1fb0*/  ISETP.GT.U32.AND P0, PT, R21, 0x1, PT ;  /* 0x000000011500780c */ /* 0x000fd80003f04070 */
[----:B------:R-:W-:Y:S05]  /*1fc0*/  @P0 BRA `(.L_x_38) ;  /* 0x000001e000000947 */ /* 0x000fea0003800000 */
[----:B------:R-:W-:Y:S01]  /*1fd0*/  LOP3.LUT R14, R13, 0x7fffff, RZ, 0xc0, !PT ;  /* 0x007fffff0d0e7812 */ /* 0x000fe200078ec0ff */
[----:B------:R-:W-:-:S03]  /*1fe0*/  IMAD.MOV.U32 R10, RZ, RZ, 0x3 ;  /* 0x00000003ff0a7424 */ /* 0x000fc600078e00ff */
[----:B------:R-:W-:Y:S02]  /*1ff0*/  LOP3.LUT R2, R14, 0x3f800000, RZ, 0xfc, !PT ;  /* 0x3f8000000e027812 */ /* 0x000fe400078efcff */
[----:B------:R-:W-:-:S04]  /*2000*/  SHF.L.U32 R10, R10, R21, RZ ;  /* 0x000000150a0a7219 */ /* 0x000fc800000006ff */
[----:B------:R-:W0:Y:S02]  /*2010*/  MUFU.RCP R3, R2 ;  /* 0x0000000200037308 */ /* 0x000e240000001000 */
[----:B0-----:R-:W-:-:S04]  /*2020*/  FFMA R8, R2, R3, -1 ;  /* 0xbf80000002087423 */ /* 0x001fc80000000003 */
[----:B------:R-:W-:-:S04]  /*2030*/  FADD.FTZ R8, -R8, -RZ ;  /* 0x800000ff08087221 */ /* 0x000fc80000010100 */
[CCC-:B------:R-:W-:Y:S02]  /*2040*/  FFMA.RM R9, R3.reuse, R8.reuse, R3.reuse ;  /* 0x0000000803097223 */ /* 0x1c0fe40000004003 */
[----:B------:R-:W-:-:S03]  /*2050*/  FFMA.RP R8, R3, R8, R3 ;  /* 0x0000000803087223 */ /* 0x000fc60000008003 */
[C---:B------:R-:W-:Y:S02]  /*2060*/  LOP3.LUT R3, R9.reuse, 0x7fffff, RZ, 0xc0, !PT ;  /* 0x007fffff09037812 */ /* 0x040fe400078ec0ff */
[----:B------:R-:W-:Y:S02]  /*2070*/  FSETP.NEU.FTZ.AND P0, PT, R9, R8, PT ;  /* 0x000000080900720b */ /* 0x000fe40003f1d000 */
[----:B------:R-:W-:Y:S02]  /*2080*/  LOP3.LUT R3, R3, 0x800000, RZ, 0xfc, !PT ;  /* 0x0080000003037812 */ /* 0x000fe400078efcff */
[----:B------:R-:W-:Y:S02]  /*2090*/  SEL R8, RZ, 0xffffffff, !P0 ;  /* 0xffffffffff087807 */ /* 0x000fe40004000000 */
[----:B------:R-:W-:-:S03]  /*20a0*/  LOP3.LUT R10, R10, R3, RZ, 0xc0, !PT ;  /* 0x000000030a0a7212 */ /* 0x000fc600078ec0ff */
[----:B------:R-:W-:Y:S01]  /*20b0*/  IMAD.MOV R8, RZ, RZ, -R8 ;  /* 0x000000ffff087224 */ /* 0x000fe200078e0a08 */
[----:B------:R-:W-:-:S04]  /*20c0*/  SHF.R.U32.HI R10, RZ, R21, R10 ;  /* 0x00000015ff0a7219 */ /* 0x000fc8000001160a */
[----:B------:R-:W-:Y:S02]  /*20d0*/  LOP3.LUT P1, RZ, R8, R21, R3, 0xf8, !PT ;  /* 0x0000001508ff7212 */ /* 0x000fe4000782f803 */
[C---:B------:R-:W-:Y:S02]  /*20e0*/  LOP3.LUT P0, RZ, R10.reuse, 0x1, RZ, 0xc0, !PT ;  /* 0x000000010aff7812 */ /* 0x040fe4000780c0ff */
[----:B------:R-:W-:-:S04]  /*20f0*/  LOP3.LUT P2, RZ, R10, 0x2, RZ, 0xc0, !PT ;  /* 0x000000020aff7812 */ /* 0x000fc8000784c0ff */
[----:B------:R-:W-:Y:S02]  /*2100*/  PLOP3.LUT P0, PT, P0, P1, P2, 0xe0, 0x0 ;  /* 0x000000000000781c */ /* 0x000fe40000703c20 */
[----:B------:R-:W-:Y:S02]  /*2110*/  ISETP.NE.U32.AND P1, PT, R14, RZ, PT ;  /* 0x000000ff0e00720c */ /* 0x000fe40003f25070 */
[----:B------:R-:W-:-:S05]  /*2120*/  SEL R2, RZ, 0x1, !P0 ;  /* 0x00000001ff027807 */ /* 0x000fca0004000000 */
[----:B------:R-:W-:-:S05]  /*2130*/  IMAD.MOV R2, RZ, RZ, -R2 ;  /* 0x000000ffff027224 */ /* 0x000fca00078e0a02 */
[----:B------:R-:W-:Y:S02]  /*2140*/  ISETP.GE.AND P0, PT, R2, RZ, PT ;  /* 0x000000ff0200720c */ /* 0x000fe40003f06270 */
[----:B------:R-:W-:-:S04]  /*2150*/  IADD3 R2, R12, -0xfc, RZ ;  /* 0xffffff040c027810 */ /* 0x000fc80007ffe0ff */
[----:B------:R-:W-:-:S06]  /*2160*/  SHF.R.U32.HI R2, RZ, R2, R3 ;  /* 0x00000002ff027219 */ /* 0x000fcc0000011603 */
[----:B------:R-:W-:-:S05]  /*2170*/  @!P0 IADD3 R2, R2, 0x1, RZ ;  /* 0x0000000102028810 */ /* 0x000fca0007ffe0ff */
[----:B------:R-:W-:-:S05]  /*2180*/  @!P1 IMAD.SHL.U32 R2, R2, 0x2, RZ ;  /* 0x0000000202029824 */ /* 0x000fca00078e00ff */
[----:B------:R-:W-:Y:S01]  /*2190*/  LOP3.LUT R2, R2, 0x80000000, R13, 0xf8, !PT ;  /* 0x8000000002027812 */ /* 0x000fe200078ef80d */
[----:B------:R-:W-:Y:S07]  /*21a0*/  BRA `(.L_x_37) ;  /* 0x0000001000007947 */ /* 0x000fee0003800000 */
.L_x_38:
[----:B------:R0:W1:Y:S02]  /*21b0*/  MUFU.RCP R2, R13 ;  /* 0x0000000d00027308 */ /* 0x0000640000001000 */
.L_x_37:
[----:B------:R-:W-:Y:S05]  /*21c0*/  BSYNC B1 ;  /* 0x0000000000017941 */ /* 0x000fea0003800000 */
.L_x_35:
[----:B01----:R-:W-:Y:S02]  /*21d0*/  IMAD.MOV.U32 R13, RZ, RZ, R2 ;  /* 0x000000ffff0d7224 */ /* 0x003fe400078e0002 */
[----:B------:R-:W-:Y:S02]  /*21e0*/  IMAD.MOV.U32 R2, RZ, RZ, R11 ;  /* 0x000000ffff027224 */ /* 0x000fe400078e000b */
[----:B------:R-:W-:-:S06]  /*21f0*/  IMAD.MOV.U32 R3, RZ, RZ, 0x0 ;  /* 0x00000000ff037424 */ /* 0x000fcc00078e00ff */
[----:B------:R-:W-:Y:S05]  /*2200*/  RET.REL.NODEC R2 `(subComputation) ;  /* 0xffffddf002007950 */ /* 0x000fea0003c3ffff */
        .weak           $subComputation$__cuda_sm3x_div_rn_noftz_f32
        .type           $subComputation$__cuda_sm3x_div_rn_noftz_f32,@function
        .size           $subComputation$__cuda_sm3x_div_rn_noftz_f32,($subComputation$__cuda_sm3x_div_rn_noftz_f32_slowpath - $subComputation$__cuda_sm3x_div_rn_noftz_f32)
$subComputation$__cuda_sm3x_div_rn_noftz_f32:
[----:B------:R-:W0:Y:S01]  /*2210*/  FCHK P0, R6, 3 ;  /* 0x4040000006007902 */ /* 0x000e220000000000 */
[----:B------:R-:W-:Y:S01]  /*2220*/  IMAD.MOV.U32 R2, RZ, RZ, R6 ;  /* 0x000000ffff027224 */ /* 0x000fe200078e0006 */
[----:B0-----:R-:W-:Y:S07]  /*2230*/  @P0 BRA `(.L_x_39) ;  /* 0x000000c000000947 */ /* 0x001fee0003800000 */
[----:B------:R-:W-:Y:S02]  /*2240*/  IMAD.MOV.U32 R5, RZ, RZ, 0x3eaaaaab ;  /* 0x3eaaaaabff057424 */ /* 0x000fe400078e00ff */
[----:B------:R-:W-:-:S04]  /*2250*/  FADD.FTZ R3, -RZ, -3 ;  /* 0xc0400000ff037421 */ /* 0x000fc80000010100 */
[----:B------:R-:W-:-:S04]  /*2260*/  FFMA R4, R3, R5, 1 ;  /* 0x3f80000003047423 */ /* 0x000fc80000000005 */
[----:B------:R-:W-:-:S04]  /*2270*/  FFMA R5, R4, R5, 0.3333333432674407959 ;  /* 0x3eaaaaab04057423 */ /* 0x000fc80000000005 */
[----:B------:R-:W-:-:S04]  /*2280*/  FFMA R4, R2, R5, RZ ;  /* 0x0000000502047223 */ /* 0x000fc800000000ff */
[----:B------:R-:W-:-:S04]  /*2290*/  FFMA R6, R3, R4, R2 ;  /* 0x0000000403067223 */ /* 0x000fc80000000002 */
[----:B------:R-:W-:-:S04]  /*22a0*/  FFMA R6, R5, R6, R4 ;  /* 0x0000000605067223 */ /* 0x000fc80000000004 */
[----:B------:R-:W-:Y:S01]  /*22b0*/  FFMA R2, R3, R6, R2 ;  /* 0x0000000603027223 */ /* 0x000fe20000000002 */
[----:B------:R-:W-:-:S03]  /*22c0*/  MOV R3, 0x0 ;  /* 0x0000000000037802 */ /* 0x000fc60000000f00 */
[----:B------:R-:W-:Y:S02]  /*22d0*/  FFMA R5, R5, R2, R6 ;  /* 0x0000000205057223 */ /* 0x000fe40000000006 */
[----:B------:R-:W-:-:S06]  /*22e0*/  IMAD.MOV.U32 R2, RZ, RZ, R0 ;  /* 0x000000ffff027224 */ /* 0x000fcc00078e0000 */
[----:B------:R-:W-:Y:S05]  /*22f0*/  RET.REL.NODEC R2 `(subComputation) ;  /* 0xffffdd0002007950 */ /* 0x000fea0003c3ffff */
.L_x_39:
[----:B------:R-:W-:Y:S01]  /*2300*/  BMOV.32.CLEAR RZ, B0 ;  /* 0x0000000000ff7355 */ /* 0x000fe20000100000 */
[----:B------:R-:W-:Y:S01]  /*2310*/  BSSY B0, `(.L_x_40) ;  /* 0x0000003000007945 */ /* 0x000fe20003800000 */
[----:B------:R-:W-:-:S08]  /*2320*/  MOV R9, 0x2340 ;  /* 0x0000234000097802 */ /* 0x000fd00000000f00 */
[----:B------:R-:W-:Y:S05]  /*2330*/  CALL.REL.NOINC `($subComputation$__cuda_sm3x_div_rn_noftz_f32_slowpath) ;  /* 0x0000004000007944 */ /* 0x000fea0003c00000 */
[----:B------:R-:W-:Y:S05]  /*2340*/  BSYNC B0 ;  /* 0x0000000000007941 */ /* 0x000fea0003800000 */
.L_x_40:
[----:B------:R-:W-:Y:S02]  /*2350*/  IMAD.MOV.U32 R2, RZ, RZ, R0 ;  /* 0x000000ffff027224 */ /* 0x000fe400078e0000 */
[----:B------:R-:W-:-:S06]  /*2360*/  IMAD.MOV.U32 R3, RZ, RZ, 0x0 ;  /* 0x00000000ff037424 */ /* 0x000fcc00078e00ff */
[----:B------:R-:W-:Y:S05]  /*2370*/  RET.REL.NODEC R2 `(subComputation) ;  /* 0xffffdc8002007950 */ /* 0x000fea0003c3ffff */
        .weak           $subComputation$__cuda_sm3x_div_rn_noftz_f32_slowpath
        .type           $subComputation$__cuda_sm3x_div_rn_noftz_f32_slowpath,@function
        .size           $subComputation$__cuda_sm3x_div_rn_noftz_f32_slowpath,($subComputation$__internal_accurate_pow - $subComputation$__cuda_sm3x_div_rn_noftz_f32_slowpath)
$subComputation$__cuda_sm3x_div_rn_noftz_f32_slowpath:
[--C-:B------:R-:W-:Y:S01]  /*2380*/  SHF.R.U32.HI R3, RZ, 0x17, R2.reuse ;  /* 0x00000017ff037819 */ /* 0x100fe20000011602 */
[----:B------:R-:W-:Y:S01]  /*2390*/  BMOV.32.CLEAR RZ, B3 ;  /* 0x0000000003ff7355 */ /* 0x000fe20000100000 */
[----:B------:R-:W-:Y:S02]  /*23a0*/  BSSY B3, `(.L_x_41) ;  /* 0x000001a000037945 */ /* 0x000fe40003800000 */
[----:B------:R-:W-:Y:S01]  /*23b0*/  LOP3.LUT R7, R3, 0xff, RZ, 0xc0, !PT ;  /* 0x000000ff03077812 */ /* 0x000fe200078ec0ff */
[----:B------:R-:W-:-:S03]  /*23c0*/  IMAD.MOV.U32 R3, RZ, RZ, R2 ;  /* 0x000000ffff037224 */ /* 0x000fc600078e0002 */
[----:B------:R-:W-:-:S04]  /*23d0*/  IADD3 R5, R7, -0x1, RZ ;  /* 0xffffffff07057810 */ /* 0x000fc80007ffe0ff */
[----:B------:R-:W-:-:S12]  /*23e0*/  ISETP.GT.U32.OR P0, PT, R5, 0xfd, !PT ;  /* 0x000000fd0500780c */ /* 0x000fd80007f04470 */
[----:B------:R-:W-:Y:S01]  /*23f0*/  @!P0 IMAD.MOV.U32 R4, RZ, RZ, RZ ;  /* 0x000000ffff048224 */ /* 0x000fe200078e00ff */
[----:B------:R-:W-:Y:S07]  /*2400*/  @!P0 BRA `(.L_x_42) ;  /* 0x0000013000008947 */ /* 0x000fee0003800000 */
[----:B------:R-:W-:-:S12]  /*2410*/  FSETP.GTU.FTZ.AND P0, PT, |R2|, +INF , PT ;  /* 0x7f8000000200780b */ /* 0x000fd80003f1c200 */
[----:B------:R-:W-:Y:S01]  /*2420*/  @P0 BREAK B3 ;  /* 0x0000000000030942 */ /* 0x000fe20003800000 */
[----:B------:R-:W-:Y:S05]  /*2430*/  @P0 BRA `(.L_x_43) ;  /* 0x000005f000000947 */ /* 0x000fea0003800000 */
[----:B------:R-:W-:-:S05]  /*2440*/  IMAD.MOV.U32 R4, RZ, RZ, 0x40400000 ;  /* 0x40400000ff047424 */ /* 0x000fca00078e00ff */
[----:B------:R-:W-:-:S12]  /*2450*/  LOP3.LUT P0, RZ, R4, 0x7fffffff, R3, 0xc8, !PT ;  /* 0x7fffffff04ff7812 */ /* 0x000fd8000780c803 */
[----:B------:R-:W-:Y:S01]  /*2460*/  @!P0 BREAK B3 ;  /* 0x0000000000038942 */ /* 0x000fe20003800000 */
[----:B------:R-:W-:Y:S05]  /*2470*/  @!P0 BRA `(.L_x_44) ;  /* 0x0000057000008947 */ /* 0x000fea0003800000 */
[----:B------:R-:W-:-:S12]  /*2480*/  LOP3.LUT P0, RZ, R3, 0x7fffffff, RZ, 0xc0, !PT ;  /* 0x7fffffff03ff7812 */ /* 0x000fd8000780c0ff */
[----:B------:R-:W-:Y:S01]  /*2490*/  @!P0 BREAK B3 ;  /* 0x0000000000038942 */ /* 0x000fe20003800000 */
[----:B------:R-:W-:Y:S05]  /*24a0*/  @!P0 BRA `(.L_x_45) ;  /* 0x0000050000008947 */ /* 0x000fea0003800000 */
[----:B------:R-:W-:Y:S02]  /*24b0*/  FSETP.NEU.FTZ.AND P1, PT, |R2|, +INF , PT ;  /* 0x7f8000000200780b */ /* 0x000fe40003f3d200 */
[----:B------:R-:W-:-:S04]  /*24c0*/  LOP3.LUT P0, RZ, R4, 0x7fffffff, RZ, 0xc0, !PT ;  /* 0x7fffffff04ff7812 */ /* 0x000fc8000780c0ff */
[----:B------:R-:W-:-:S12]  /*24d0*/  PLOP3.LUT P0, PT, P1, P0, PT, 0x2a, 0x0 ;  /* 0x000000000000781c */ /* 0x000fd80000f00572 */
[----:B------:R-:W-:Y:S01]  /*24e0*/  @P0 BREAK B3 ;  /* 0x0000000000030942 */ /* 0x000fe20003800000 */
[----:B------:R-:W-:Y:S05]  /*24f0*/  @P0 BRA `(.L_x_46) ;  /* 0x0000046000000947 */ /* 0x000fea0003800000 */
[----:B------:R-:W-:-:S12]  /*2500*/  ISETP.GE.AND P0, PT, R5, RZ, PT ;  /* 0x000000ff0500720c */ /* 0x000fd80003f06270 */
[----:B------:R-:W-:Y:S02]  /*2510*/  @P0 IMAD.MOV.U32 R4, RZ, RZ, RZ ;  /* 0x000000ffff040224 */ /* 0x000fe400078e00ff */
[----:B------:R-:W-:Y:S02]  /*2520*/  @!P0 FFMA R3, R2, 1.84467440737095516160e+19, RZ ;  /* 0x5f80000002038823 */ /* 0x000fe400000000ff */
[----:B------:R-:W-:-:S08]  /*2530*/  @!P0 IMAD.MOV.U32 R4, RZ, RZ, -0x40 ;  /* 0xffffffc0ff048424 */ /* 0x000fd000078e00ff */
.L_x_42:
[----:B------:R-:W-:Y:S05]  /*2540*/  BSYNC B3 ;  /* 0x0000000000037941 */ /* 0x000fea0003800000 */
.L_x_41:
[----:B------:R-:W-:Y:S01]  /*2550*/  UMOV UR4, 0x40400000 ;  /* 0x4040000000047882 */ /* 0x000fe20000000000 */
[----:B------:R-:W-:Y:S01]  /*2560*/  IADD3 R2, R7, -0x7f, RZ ;  /* 0xffffff8107027810 */ /* 0x000fe20007ffe0ff */
[----:B------:R-:W-:Y:S01]  /*2570*/  UIADD3 UR4, UR4, -0x800000, URZ ;  /* 0xff80000004047890 */ /* 0x000fe2000fffe03f */
[----:B------:R-:W-:Y:S01]  /*2580*/  BMOV.32.CLEAR RZ, B3 ;  /* 0x0000000003ff7355 */ /* 0x000fe20000100000 */
[----:B------:R-:W-:Y:S01]  /*2590*/  BSSY B3, `(.L_x_47) ;  /* 0x0000039000037945 */ /* 0x000fe20003800000 */
[----:B------:R-:W-:Y:S01]  /*25a0*/  IADD3 R4, R4, -0x1, R2 ;  /* 0xffffffff04047810 */ /* 0x000fe20007ffe002 */
[----:B------:R-:W-:-:S02]  /*25b0*/  IMAD R3, R2, -0x800000, R3 ;  /* 0xff80000002037824 */ /* 0x000fc400078e0203 */
[----:B------:R-:W-:-:S03]  /*25c0*/  FADD.FTZ R6, -RZ, -UR4 ;  /* 0x80000004ff067e21 */ /* 0x000fc60008010100 */
[----:B------:R-:W0:Y:S02]  /*25d0*/  MUFU.RCP R5, UR4 ;  /* 0x0000000400057d08 */ /* 0x000e240008001000 */
[----:B0-----:R-:W-:-:S04]  /*25e0*/  FFMA R8, R5, R6, 1 ;  /* 0x3f80000005087423 */ /* 0x001fc80000000006 */
[----:B------:R-:W-:-:S04]  /*25f0*/  FFMA R8, R5, R8, R5 ;  /* 0x0000000805087223 */ /* 0x000fc80000000005 */
[----:B------:R-:W-:-:S04]  /*2600*/  FFMA R5, R3, R8, RZ ;  /* 0x0000000803057223 */ /* 0x000fc800000000ff */
[----:B------:R-:W-:-:S04]  /*2610*/  FFMA R7, R6, R5, R3 ;  /* 0x0000000506077223 */ /* 0x000fc80000000003 */
[----:B------:R-:W-:-:S04]  /*2620*/  FFMA R7, R8, R7, R5 ;  /* 0x0000000708077223 */ /* 0x000fc80000000005 */
[----:B------:R-:W-:-:S04]  /*2630*/  FFMA R6, R6, R7, R3 ;  /* 0x0000000706067223 */ /* 0x000fc80000000003 */
[----:B------:R-:W-:-:S05]  /*2640*/  FFMA R5, R8, R6, R7 ;  /* 0x0000000608057223 */ /* 0x000fca0000000007 */
[----:B------:R-:W-:-:S04]  /*2650*/  SHF.R.U32.HI R3, RZ, 0x17, R5 ;  /* 0x00000017ff037819 */ /* 0x000fc80000011605 */
[----:B------:R-:W-:-:S05]  /*2660*/  LOP3.LUT R3, R3, 0xff, RZ, 0xc0, !PT ;  /* 0x000000ff03037812 */ /* 0x000fca00078ec0ff */
[----:B------:R-:W-:-:S05]  /*2670*/  IMAD.IADD R10, R3, 0x1, R4 ;  /* 0x00000001030a7824 */ /* 0x000fca00078e0204 */
[----:B------:R-:W-:-:S04]  /*2680*/  IADD3 R2, R10, -0x1, RZ ;  /* 0xffffffff0a027810 */ /* 0x000fc80007ffe0ff */
[----:B------:R-:W-:-:S12]  /*2690*/  ISETP.GE.U32.AND P0, PT, R2, 0xfe, PT ;  /* 0x000000fe0200780c */ /* 0x000fd80003f06070 */
[----:B------:R-:W-:Y:S05]  /*26a0*/  @!P0 BRA `(.L_x_48) ;  /* 0x0000026000008947 */ /* 0x000fea0003800000 */
[----:B------:R-:W-:Y:S01]  /*26b0*/  ISETP.GT.AND P0, PT, R10, 0xfe, PT ;  /* 0x000000fe0a00780c */ /* 0x000fe20003f04270 */
[----:B------:R-:W-:Y:S01]  /*26c0*/  BMOV.32.CLEAR RZ, B4 ;  /* 0x0000000004ff7355 */ /* 0x000fe20000100000 */
[----:B------:R-:W-:Y:S10]  /*26d0*/  BSSY B4, `(.L_x_49) ;  /* 0x000000a000047945 */ /* 0x000ff40003800000 */
[----:B------:R-:W-:Y:S01]  /*26e0*/  @P0 BREAK B4 ;  /* 0x0000000000040942 */ /* 0x000fe20003800000 */
[----:B------:R-:W-:Y:S05]  /*26f0*/  @P0 BRA `(.L_x_50) ;  /* 0x000001e000000947 */ /* 0x000fea0003800000 */
[----:B------:R-:W-:-:S12]  /*2700*/  ISETP.GE.AND P0, PT, R10, 0x1, PT ;  /* 0x000000010a00780c */ /* 0x000fd80003f06270 */
[----:B------:R-:W-:Y:S01]  /*2710*/  @P0 BREAK B4 ;  /* 0x0000000000040942 */ /* 0x000fe20003800000 */
[----:B------:R-:W-:Y:S05]  /*2720*/  @P0 BRA `(.L_x_51) ;  /* 0x000001f000000947 */ /* 0x000fea0003800000 */
[----:B------:R-:W-:Y:S02]  /*2730*/  ISETP.GE.AND P0, PT, R10, -0x18, PT ;  /* 0xffffffe80a00780c */ /* 0x000fe40003f06270 */
[----:B------:R-:W-:-:S10]  /*2740*/  LOP3.LUT R5, R5, 0x80000000, RZ, 0xc0, !PT ;  /* 0x8000000005057812 */ /* 0x000fd400078ec0ff */
[----:B------:R-:W-:Y:S01]  /*2750*/  @!P0 BREAK B4 ;  /* 0x0000000000048942 */ /* 0x000fe20003800000 */
[----:B------:R-:W-:Y:S05]  /*2760*/  @!P0 BRA `(.L_x_51) ;  /* 0x000001b000008947 */ /* 0x000fea0003800000 */
[----:B------:R-:W-:Y:S05]  /*2770*/  BSYNC B4 ;  /* 0x0000000000047941 */ /* 0x000fea0003800000 */
.L_x_49:
[-CC-:B------:R-:W-:Y:S01]  /*2780*/  FFMA.RZ R2, R8, R6.reuse, R7.reuse ;  /* 0x0000000608027223 */ /* 0x180fe2000000c007 */
[----:B------:R-:W-:Y:S01]  /*2790*/  ISETP.NE.AND P2, PT, R10, RZ, PT ;  /* 0x000000ff0a00720c */ /* 0x000fe20003f45270 */
[-CC-:B------:R-:W-:Y:S01]  /*27a0*/  FFMA.RM R3, R8, R6.reuse, R7.reuse ;  /* 0x0000000608037223 */ /* 0x180fe20000004007 */
[----:B------:R-:W-:Y:S02]  /*27b0*/  ISETP.NE.AND P1, PT, R10, RZ, PT ;  /* 0x000000ff0a00720c */ /* 0x000fe40003f25270 */
[----:B------:R-:W-:Y:S01]  /*27c0*/  LOP3.LUT R4, R2, 0x7fffff, RZ, 0xc0, !PT ;  /* 0x007fffff02047812 */ /* 0x000fe200078ec0ff */
[----:B------:R-:W-:Y:S01]  /*27d0*/  FFMA.RP R2, R8, R6, R7 ;  /* 0x0000000608027223 */ /* 0x000fe20000008007 */
[----:B------:R-:W-:Y:S01]  /*27e0*/  IADD3 R7, R10, 0x20, RZ ;  /* 0x000000200a077810 */ /* 0x000fe20007ffe0ff */
[----:B------:R-:W-:Y:S01]  /*27f0*/  IMAD.MOV R6, RZ, RZ, -R10 ;  /* 0x000000ffff067224 */ /* 0x000fe200078e0a0a */
[----:B------:R-:W-:-:S02]  /*2800*/  LOP3.LUT R4, R4, 0x800000, RZ, 0xfc, !PT ;  /* 0x0080000004047812 */ /* 0x000fc400078efcff */
[----:B------:R-:W-:Y:S02]  /*2810*/  FSETP.NEU.FTZ.AND P0, PT, R2, R3, PT ;  /* 0x000000030200720b */ /* 0x000fe40003f1d000 */
[----:B------:R-:W-:Y:S02]  /*2820*/  SHF.L.U32 R7, R4, R7, RZ ;  /* 0x0000000704077219 */ /* 0x000fe400000006ff */
[----:B------:R-:W-:Y:S02]  /*2830*/  SEL R3, R6, RZ, P2 ;  /* 0x000000ff06037207 */ /* 0x000fe40001000000 */
[----:B------:R-:W-:Y:S02]  /*2840*/  ISETP.NE.AND P1, PT, R7, RZ, P1 ;  /* 0x000000ff0700720c */ /* 0x000fe40000f25270 */
[----:B------:R-:W-:Y:S02]  /*2850*/  SHF.R.U32.HI R3, RZ, R3, R4 ;  /* 0x00000003ff037219 */ /* 0x000fe40000011604 */
[----:B------:R-:W-:-:S02]  /*2860*/  PLOP3.LUT P0, PT, P0, P1, PT, 0xa8, 0x0 ;  /* 0x000000000000781c */ /* 0x000fc40000703570 */
[----:B------:R-:W-:Y:S02]  /*2870*/  SHF.R.U32.HI R7, RZ, 0x1, R3 ;  /* 0x00000001ff077819 */ /* 0x000fe40000011603 */
[----:B------:R-:W-:-:S04]  /*2880*/  SEL R2, RZ, 0x1, !P0 ;  /* 0x00000001ff027807 */ /* 0x000fc80004000000 */
[----:B------:R-:W-:-:S04]  /*2890*/  LOP3.LUT R2, R2, 0x1, R7, 0xf8, !PT ;  /* 0x0000000102027812 */ /* 0x000fc800078ef807 */
[----:B------:R-:W-:-:S05]  /*28a0*/  LOP3.LUT R2, R2, R3, RZ, 0xc0, !PT ;  /* 0x0000000302027212 */ /* 0x000fca00078ec0ff */
[----:B------:R-:W-:-:S05]  /*28b0*/  IMAD.IADD R2, R7, 0x1, R2 ;  /* 0x0000000107027824 */ /* 0x000fca00078e0202 */
[----:B------:R-:W-:Y:S01]  /*28c0*/  LOP3.LUT R5, R2, R5, RZ, 0xfc, !PT ;  /* 0x0000000502057212 */ /* 0x000fe200078efcff */
[----:B------:R-:W-:Y:S07]  /*28d0*/  BRA `(.L_x_51) ;  /* 0x0000004000007947 */ /* 0x000fee0003800000 */
.L_x_50:
[----:B------:R-:W-:-:S04]  /*28e0*/  LOP3.LUT R5, R5, 0x80000000, RZ, 0xc0, !PT ;  /* 0x8000000005057812 */ /* 0x000fc800078ec0ff */
[----:B------:R-:W-:Y:S01]  /*28f0*/  LOP3.LUT R5, R5, 0x7f800000, RZ, 0xfc, !PT ;  /* 0x7f80000005057812 */ /* 0x000fe200078efcff */
[----:B------:R-:W-:Y:S07]  /*2900*/  BRA `(.L_x_51) ;  /* 0x0000001000007947 */ /* 0x000fee0003800000 */
.L_x_48:
[----:B------:R-:W-:-:S08]  /*2910*/  IMAD R5, R4, 0x800000, R5 ;  /* 0x0080000004057824 */ /* 0x000fd000078e0205 */
.L_x_51:
[----:B------:R-:W-:Y:S05]  /*2920*/  BSYNC B3 ;  /* 0x0000000000037941 */ /* 0x000fea0003800000 */
.L_x_47:
[----:B------:R-:W-:Y:S02]  /*2930*/  IMAD.MOV.U32 R2, RZ, RZ, R9 ;  /* 0x000000ffff027224 */ /* 0x000fe400078e0009 */
[----:B------:R-:W-:-:S06]  /*2940*/  IMAD.MOV.U32 R3, RZ, RZ, 0x0 ;  /* 0x00000000ff037424 */ /* 0x000fcc00078e00ff */
[----:B------:R-:W-:Y:S05]  /*2950*/  RET.REL.NODEC R2 `(subComputation) ;  /* 0xffffd6a002007950 */ /* 0x000fea0003c3ffff */
.L_x_46:
[----:B------:R-:W-:Y:S01]  /*2960*/  LOP3.LUT R3, R4, 0x80000000, R3, 0x48, !PT ;  /* 0x8000000004037812 */ /* 0x000fe200078e4803 */
[----:B------:R-:W-:-:S03]  /*2970*/  IMAD.MOV.U32 R2, RZ, RZ, R9 ;  /* 0x000000ffff027224 */ /* 0x000fc600078e0009 */
[----:B------:R-:W-:Y:S02]  /*2980*/  LOP3.LUT R5, R3, 0x7f800000, RZ, 0xfc, !PT ;  /* 0x7f80000003057812 */ /* 0x000fe400078efcff */
[----:B------:R-:W-:-:S06]  /*2990*/  MOV R3, 0x0 ;  /* 0x0000000000037802 */ /* 0x000fcc0000000f00 */
[----:B------:R-:W-:Y:S05]  /*29a0*/  RET.REL.NODEC R2 `(subComputation) ;  /* 0xffffd65002007950 */ /* 0x000fea0003c3ffff */
.L_x_45:
[----:B------:R-:W-:Y:S01]  /*29b0*/  LOP3.LUT R5, R4, 0x80000000, R3, 0x48, !PT ;  /* 0x8000000004057812 */ /* 0x000fe200078e4803 */
[----:B------:R-:W-:Y:S02]  /*29c0*/  IMAD.MOV.U32 R2, RZ, RZ, R9 ;  /* 0x000000ffff027224 */ /* 0x000fe400078e0009 */
[----:B------:R-:W-:-:S06]  /*29d0*/  IMAD.MOV.U32 R3, RZ, RZ, 0x0 ;  /* 0x00000000ff037424 */ /* 0x000fcc00078e00ff */
[----:B------:R-:W-:Y:S05]  /*29e0*/  RET.REL.NODEC R2 `(subComputation) ;  /* 0xffffd61002007950 */ /* 0x000fea0003c3ffff */
.L_x_44:
[----:B------:R-:W-:Y:S02]  /*29f0*/  IMAD.MOV.U32 R2, RZ, RZ, R9 ;  /* 0x000000ffff027224 */ /* 0x000fe400078e0009 */
[----:B------:R-:W-:Y:S02]  /*2a00*/  IMAD.MOV.U32 R3, RZ, RZ, 0x0 ;  /* 0x00000000ff037424 */ /* 0x000fe400078e00ff */
[----:B------:R-:W-:-:S04]  /*2a10*/  IMAD.MOV.U32 R5, RZ, RZ, 0x7fffffff ;  /* 0x7fffffffff057424 */ /* 0x000fc800078e00ff */
[----:B------:R-:W-:Y:S05]  /*2a20*/  RET.REL.NODEC R2 `(subComputation) ;  /* 0xffffd5d002007950 */ /* 0x000fea0003c3ffff */
.L_x_43:
[----:B------:R-:W-:Y:S02]  /*2a30*/  FADD.FTZ R5, R2, 3 ;  /* 0x4040000002057421 */ /* 0x000fe40000010000 */
[----:B------:R-:W-:Y:S02]  /*2a40*/  IMAD.MOV.U32 R2, RZ, RZ, R9 ;  /* 0x000000ffff027224 */ /* 0x000fe400078e0009 */
[----:B------:R-:W-:-:S06]  /*2a50*/  IMAD.MOV.U32 R3, RZ, RZ, 0x0 ;  /* 0x00000000ff037424 */ /* 0x000fcc00078e00ff */
[----:B------:R-:W-:Y:S05]  /*2a60*/  RET.REL.NODEC R2 `(subComputation) ;  /* 0xffffd59002007950 */ /* 0x000fea0003c3ffff */
        .type           $subComputation$__internal_accurate_pow,@function
        .size           $subComputation$__internal_accurate_pow,(.L_x_58 - $subComputation$__internal_accurate_pow)
$subComputation$__internal_accurate_pow:
[----:B------:R-:W0:Y:S01]  /*2a70*/  MUFU.RCP64H R15, 2.25 ;  /* 0x40020000000f7908 */ /* 0x000e220000001800 */
[----:B------:R-:W-:Y:S01]  /*2a80*/  IMAD.MOV.U32 R4, RZ, RZ, 0x0 ;  /* 0x00000000ff047424 */ /* 0x000fe200078e00ff */
[----:B------:R-:W-:Y:S01]  /*2a90*/  BMOV.32.CLEAR RZ, B0 ;  /* 0x0000000000ff7355 */ /* 0x000fe20000100000 */
[----:B------:R-:W-:Y:S01]  /*2aa0*/  IMAD.MOV.U32 R5, RZ, RZ, 0x40020000 ;  /* 0x40020000ff057424 */ /* 0x000fe200078e00ff */
[----:B------:R-:W-:Y:S01]  /*2ab0*/  BSSY B0, `(.L_x_52) ;  /* 0x000006c000007945 */ /* 0x000fe20003800000 */
[----:B------:R-:W-:Y:S02]  /*2ac0*/  IMAD.MOV.U32 R14, RZ, RZ, RZ ;  /* 0x000000ffff0e7224 */ /* 0x000fe400078e00ff */
[----:B------:R-:W-:Y:S02]  /*2ad0*/  IMAD.MOV.U32 R6, RZ, RZ, 0x7d2cafe2 ;  /* 0x7d2cafe2ff067424 */ /* 0x000fe400078e00ff */
[----:B------:R-:W-:Y:S02]  /*2ae0*/  IMAD.MOV.U32 R7, RZ, RZ, 0x3eb0f5ff ;  /* 0x3eb0f5ffff077424 */ /* 0x000fe400078e00ff */
[----:B0-----:R-:W0:-:S08]  /*2af0*/  DFMA R4, R14, -R4, 1 ;  /* 0x3ff000000e04742b */ /* 0x001e100000000804 */
[----:B0-----:R-:W0:-:S08]  /*2b00*/  DFMA R4, R4, R4, R4 ;  /* 0x000000040404722b */ /* 0x001e100000000004 */
[----:B0-----:R-:W0:-:S08]  /*2b10*/  DFMA R14, R14, R4, R14 ;  /* 0x000000040e0e722b */ /* 0x001e10000000000e */
[----:B0-----:R-:W0:-:S08]  /*2b20*/  DMUL R4, R14, 0.25 ;  /* 0x3fd000000e047828 */ /* 0x001e100000000000 */
[----:B0-----:R-:W0:-:S08]  /*2b30*/  DFMA R4, R14, 0.25, R4 ;  /* 0x3fd000000e04782b */ /* 0x001e100000000004 */
[----:B0-----:R-:W0:-:S04]  /*2b40*/  DMUL R16, R4, R4 ;  /* 0x0000000404107228 */ /* 0x001e080000000000 */
[----:B------:R-:W1:-:S04]  /*2b50*/  DADD R10, -R4, 0.25 ;  /* 0x3fd00000040a7429 */ /* 0x000e480000000100 */
[----:B0-----:R-:W0:-:S04]  /*2b60*/  DFMA R6, R16, R6, c[0x2][0x0] ;  /* 0x008000001006762b */ /* 0x001e080000000006 */
[----:B-1----:R-:W1:-:S04]  /*2b70*/  DADD R10, R10, R10 ;  /* 0x000000000a0a7229 */ /* 0x002e48000000000a */
[----:B0-----:R-:W0:-:S04]  /*2b80*/  DFMA R8, R16, R6, c[0x2][0x8] ;  /* 0x008002001008762b */ /* 0x001e080000000006 */
[----:B-1----:R-:W1:-:S04]  /*2b90*/  DFMA R10, -R4, 0.25, R10 ;  /* 0x3fd00000040a782b */ /* 0x002e48000000010a */
[----:B0-----:R-:W0:-:S04]  /*2ba0*/  DFMA R8, R16, R8, c[0x2][0x10] ;  /* 0x008004001008762b */ /* 0x001e080000000008 */
[----:B-1----:R-:W-:-:S04]  /*2bb0*/  DMUL R10, R14, R10 ;  /* 0x0000000a0e0a7228 */ /* 0x002fc80000000000 */
[----:B0-----:R-:W0:-:S04]  /*2bc0*/  DFMA R8, R16, R8, c[0x2][0x18] ;  /* 0x008006001008762b */ /* 0x001e080000000008 */
[----:B------:R-:W-:-:S04]  /*2bd0*/  DMUL R22, R4, R4 ;  /* 0x0000000404167228 */ /* 0x000fc80000000000 */
[----:B0-----:R-:W0:-:S08]  /*2be0*/  DFMA R8, R16, R8, c[0x2][0x20] ;  /* 0x008008001008762b */ /* 0x001e100000000008 */
[----:B0-----:R-:W0:-:S08]  /*2bf0*/  DFMA R8, R16, R8, c[0x2][0x28] ;  /* 0x00800a001008762b */ /* 0x001e100000000008 */
[----:B0-----:R-:W0:-:S08]  /*2c00*/  DFMA R6, R16, R8, c[0x2][0x30] ;  /* 0x00800c001006762b */ /* 0x001e100000000008 */
[----:B0-----:R-:W0:-:S08]  /*2c10*/  DADD R12, -R6, c[0x2][0x30] ;  /* 0x00800c00060c7629 */ /* 0x001e100000000100 */
[----:B0-----:R0:W1:Y:S02]  /*2c20*/  DFMA R12, R16, R8, R12 ;  /* 0x00000008100c722b */ /* 0x001064000000000c */
[----:B0-----:R-:W-:Y:S01]  /*2c30*/  IADD3 R17, R11, 0x100000, RZ ;  /* 0x001000000b117810 */ /* 0x001fe20007ffe0ff */
[----:B------:R-:W-:Y:S01]  /*2c40*/  IMAD.MOV.U32 R16, RZ, RZ, R10 ;  /* 0x000000ffff107224 */ /* 0x000fe200078e000a */
[----:B------:R-:W-:-:S04]  /*2c50*/  DFMA R8, R4, R4, -R22 ;  /* 0x000000040408722b */ /* 0x000fc80000000816 */
[----:B-1----:R-:W0:-:S04]  /*2c60*/  DADD R14, RZ, R12 ;  /* 0x00000000ff0e7229 */ /* 0x002e08000000000c */
[----:B------:R-:W1:-:S04]  /*2c70*/  DMUL R12, R4, R22 ;  /* 0x00000016040c7228 */ /* 0x000e480000000000 */
[----:B0-----:R-:W0:-:S04]  /*2c80*/  DADD R14, R14, c[0x2][0x38] ;  /* 0x00800e000e0e7629 */ /* 0x001e080000000000 */
[----:B-1----:R-:W1:-:S04]  /*2c90*/  DFMA R32, R4, R22, -R12 ;  /* 0x000000160420722b */ /* 0x002e48000000080c */
[----:B0-----:R-:W0:-:S04]  /*2ca0*/  DADD R18, R6, R14 ;  /* 0x0000000006127229 */ /* 0x001e08000000000e */
[----:B------:R-:W-:-:S04]  /*2cb0*/  DFMA R16, R4, R16, R8 ;  /* 0x000000100410722b */ /* 0x000fc80000000008 */
[----:B-1----:R-:W1:-:S04]  /*2cc0*/  DFMA R32, R10, R22, R32 ;  /* 0x000000160a20722b */ /* 0x002e480000000020 */
[----:B0-----:R-:W0:-:S04]  /*2cd0*/  DMUL R8, R18, R12 ;  /* 0x0000000c12087228 */ /* 0x001e080000000000 */
[----:B------:R-:W2:-:S04]  /*2ce0*/  DADD R6, R6, -R18 ;  /* 0x0000000006067229 */ /* 0x000e880000000812 */
[----:B-1----:R-:W-:-:S04]  /*2cf0*/  DFMA R16, R4, R16, R32 ;  /* 0x000000100410722b */ /* 0x002fc80000000020 */
[----:B0-----:R-:W0:-:S04]  /*2d00*/  DFMA R22, R18, R12, -R8 ;  /* 0x0000000c1216722b */ /* 0x001e080000000808 */
[----:B--2---:R-:W-:-:S04]  /*2d10*/  DADD R6, R14, R6 ;  /* 0x000000000e067229 */ /* 0x004fc80000000006 */
[----:B0-----:R-:W0:-:S08]  /*2d20*/  DFMA R14, R18, R16, R22 ;  /* 0x00000010120e722b */ /* 0x001e100000000016 */
[----:B0-----:R-:W0:-:S08]  /*2d30*/  DFMA R14, R6, R12, R14 ;  /* 0x0000000c060e722b */ /* 0x001e10000000000e */
[----:B0-----:R-:W0:-:S08]  /*2d40*/  DADD R12, R8, R14 ;  /* 0x00000000080c7229 */ /* 0x001e10000000000e */
[----:B0-----:R-:W0:-:S04]  /*2d50*/  DADD R6, R4, R12 ;  /* 0x0000000004067229 */ /* 0x001e08000000000c */
[----:B------:R-:W1:-:S04]  /*2d60*/  DADD R8, R8, -R12 ;  /* 0x0000000008087229 */ /* 0x000e48000000080c */
[----:B0-----:R-:W0:-:S04]  /*2d70*/  DADD R4, R4, -R6 ;  /* 0x0000000004047229 */ /* 0x001e080000000806 */
[----:B-1----:R-:W-:-:S04]  /*2d80*/  DADD R8, R14, R8 ;  /* 0x000000000e087229 */ /* 0x002fc80000000008 */
[----:B0-----:R-:W0:-:S08]  /*2d90*/  DADD R4, R12, R4 ;  /* 0x000000000c047229 */ /* 0x001e100000000004 */
[----:B0-----:R-:W0:-:S08]  /*2da0*/  DADD R4, R8, R4 ;  /* 0x0000000008047229 */ /* 0x001e100000000004 */
[----:B0-----:R0:W1:Y:S02]  /*2db0*/  DADD R12, R10, R4 ;  /* 0x000000000a0c7229 */ /* 0x0010640000000004 */
[----:B0-----:R-:W-:Y:S01]  /*2dc0*/  IMAD.MOV.U32 R4, RZ, RZ, -0x105c611 ;  /* 0xfefa39efff047424 */ /* 0x001fe200078e00ff */
[----:B------:R-:W-:-:S05]  /*2dd0*/  MOV R5, 0x3fe62e42 ;  /* 0x3fe62e4200057802 */ /* 0x000fca0000000f00 */
[----:B-1----:R-:W0:-:S08]  /*2de0*/  DADD R10, R6, R12 ;  /* 0x00000000060a7229 */ /* 0x002e10000000000c */
[----:B0-----:R-:W0:-:S04]  /*2df0*/  DFMA R8, R4, 3, R10 ;  /* 0x400800000408782b */ /* 0x001e08000000000a */
[----:B------:R-:W1:-:S04]  /*2e00*/  DADD R6, R6, -R10 ;  /* 0x0000000006067229 */ /* 0x000e48000000080a */
[----:B0-----:R-:W0:-:S04]  /*2e10*/  DFMA R4, R4, -3, R8 ;  /* 0xc00800000404782b */ /* 0x001e080000000008 */
[----:B-1----:R-:W-:-:S04]  /*2e20*/  DADD R6, R12, R6 ;  /* 0x000000000c067229 */ /* 0x002fc80000000006 */
[----:B0-----:R0:W1:Y:S02]  /*2e30*/  DADD R4, -R10, R4 ;  /* 0x000000000a047229 */ /* 0x0010640000000104 */
[----:B0-----:R-:W-:-:S06]  /*2e40*/  LOP3.LUT R10, R3, 0xff0fffff, RZ, 0xc0, !PT ;  /* 0xff0fffff030a7812 */ /* 0x001fcc00078ec0ff */
[----:B-1----:R0:W1:Y:S02]  /*2e50*/  DADD R4, R6, -R4 ;  /* 0x0000000006047229 */ /* 0x0020640000000804 */
[----:B0-----:R-:W-:Y:S02]  /*2e60*/  IMAD.MOV.U32 R6, RZ, RZ, 0x3b39803f ;  /* 0x3b39803fff067424 */ /* 0x001fe400078e00ff */
[----:B------:R-:W-:-:S06]  /*2e70*/  IMAD.MOV.U32 R7, RZ, RZ, 0x3c7abc9e ;  /* 0x3c7abc9eff077424 */ /* 0x000fcc00078e00ff */
[----:B-1----:R0:W1:Y:S02]  /*2e80*/  DFMA R6, R6, 3, R4 ;  /* 0x400800000606782b */ /* 0x0020640000000004 */
[----:B0-----:R-:W-:-:S05]  /*2e90*/  IMAD.IADD R4, R3, 0x1, R3 ;  /* 0x0000000103047824 */ /* 0x001fca00078e0203 */
[----:B------:R-:W-:Y:S02]  /*2ea0*/  ISETP.GT.U32.AND P0, PT, R4, -0x2000001, PT ;  /* 0xfdffffff0400780c */ /* 0x000fe40003f04070 */
[----:B-1----:R-:W0:Y:S02]  /*2eb0*/  DADD R4, R8, R6 ;  /* 0x0000000008047229 */ /* 0x002e240000000006 */
[----:B------:R-:W-:-:S06]  /*2ec0*/  SEL R35, R10, R3, P0 ;  /* 0x000000030a237207 */ /* 0x000fcc0000000000 */
[----:B0-----:R-:W0:-:S04]  /*2ed0*/  DADD R8, R8, -R4 ;  /* 0x0000000008087229 */ /* 0x001e080000000804 */
[----:B------:R-:W1:-:S04]  /*2ee0*/  DMUL R14, R4, R34 ;  /* 0x00000022040e7228 */ /* 0x000e480000000000 */
[----:B0-----:R0:W-:Y:S02]  /*2ef0*/  DADD R8, R6, R8 ;  /* 0x0000000006087229 */ /* 0x0011e40000000008 */
[----:B0-----:R-:W-:Y:S02]  /*2f00*/  IMAD.MOV.U32 R6, RZ, RZ, 0x652b82fe ;  /* 0x652b82feff067424 */ /* 0x001fe400078e00ff */
[----:B-1----:R-:W0:Y:S01]  /*2f10*/  DFMA R12, R4, R34, -R14 ;  /* 0x00000022040c722b */ /* 0x002e22000000080e */
[----:B------:R-:W-:-:S07]  /*2f20*/  IMAD.MOV.U32 R7, RZ, RZ, 0x3ff71547 ;  /* 0x3ff71547ff077424 */ /* 0x000fce00078e00ff */
[----:B0-----:R-:W0:-:S08]  /*2f30*/  DFMA R12, R8, R34, R12 ;  /* 0x00000022080c722b */ /* 0x001e10000000000c */
[----:B0-----:R-:W0:-:S08]  /*2f40*/  DADD R4, R14, R12 ;  /* 0x000000000e047229 */ /* 0x001e10000000000c */
[----:B0-----:R-:W0:Y:S01]  /*2f50*/  DFMA R6, R4, R6, 6.75539944105574400000e+15 ;  /* 0x433800000406742b */ /* 0x001e220000000006 */
[----:B------:R-:W-:-:S03]  /*2f60*/  FSETP.GEU.AND P0, PT, |R5|, 4.1917929649353027344, PT ;  /* 0x4086232b0500780b */ /* 0x000fc60003f0e200 */
[----:B------:R-:W-:-:S04]  /*2f70*/  DADD R14, R14, -R4 ;  /* 0x000000000e0e7229 */ /* 0x000fc80000000804 */
[----:B0-----:R-:W0:-:S08]  /*2f80*/  DADD R8, R6, -6.75539944105574400000e+15 ;  /* 0xc338000006087429 */ /* 0x001e100000000000 */
[----:B0-----:R-:W0:-:S08]  /*2f90*/  DFMA R10, R8, c[0x2][0x40], R4 ;  /* 0x00801000080a7a2b */ /* 0x001e100000000004 */
[----:B0-----:R0:W1:Y:S02]  /*2fa0*/  DFMA R10, R8, c[0x2][0x48], R10 ;  /* 0x00801200080a7a2b */ /* 0x001064000000000a */
[----:B0-----:R-:W-:Y:S02]  /*2fb0*/  IMAD.MOV.U32 R8, RZ, RZ, 0x69ce2bdf ;  /* 0x69ce2bdfff087424 */ /* 0x001fe400078e00ff */
[----:B------:R-:W-:-:S06]  /*2fc0*/  IMAD.MOV.U32 R9, RZ, RZ, 0x3e5ade15 ;  /* 0x3e5ade15ff097424 */ /* 0x000fcc00078e00ff */
[----:B-1----:R-:W0:-:S08]  /*2fd0*/  DFMA R8, R10, R8, c[0x2][0x50] ;  /* 0x008014000a08762b */ /* 0x002e100000000008 */
[----:B0-----:R-:W0:-:S08]  /*2fe0*/  DFMA R8, R10, R8, c[0x2][0x58] ;  /* 0x008016000a08762b */ /* 0x001e100000000008 */
[----:B0-----:R-:W0:-:S08]  /*2ff0*/  DFMA R8, R10, R8, c[0x2][0x60] ;  /* 0x008018000a08762b */ /* 0x001e100000000008 */
[----:B0-----:R-:W0:-:S08]  /*3000*/  DFMA R8, R10, R8, c[0x2][0x68] ;  /* 0x00801a000a08762b */ /* 0x001e100000000008 */
[----:B0-----:R-:W0:-:S08]  /*3010*/  DFMA R8, R10, R8, c[0x2][0x70] ;  /* 0x00801c000a08762b */ /* 0x001e100000000008 */
[----:B0-----:R-:W0:-:S08]  /*3020*/  DFMA R8, R10, R8, c[0x2][0x78] ;  /* 0x00801e000a08762b */ /* 0x001e100000000008 */
[----:B0-----:R-:W0:-:S08]  /*3030*/  DFMA R8, R10, R8, c[0x2][0x80] ;  /* 0x008020000a08762b */ /* 0x001e100000000008 */
[----:B0-----:R-:W0:-:S08]  /*3040*/  DFMA R8, R10, R8, c[0x2][0x88] ;  /* 0x008022000a08762b */ /* 0x001e100000000008 */
[----:B0-----:R-:W0:-:S08]  /*3050*/  DFMA R8, R10, R8, c[0x2][0x90] ;  /* 0x008024000a08762b */ /* 0x001e100000000008 */
[----:B0-----:R-:W0:-:S08]  /*3060*/  DFMA R8, R10, R8, 1 ;  /* 0x3ff000000a08742b */ /* 0x001e100000000008 */
[----:B0-----:R-:W0:-:S09]  /*3070*/  DFMA R8, R10, R8, 1 ;  /* 0x3ff000000a08742b */ /* 0x001e120000000008 */
[----:B0-----:R-:W-:Y:S02]  /*3080*/  IMAD R11, R6, 0x100000, R9 ;  /* 0x00100000060b7824 */ /* 0x001fe400078e0209 */
[----:B------:R-:W-:Y:S01]  /*3090*/  IMAD.MOV.U32 R10, RZ, RZ, R8 ;  /* 0x000000ffff0a7224 */ /* 0x000fe200078e0008 */
[----:B------:R-:W-:Y:S07]  /*30a0*/  @!P0 BRA `(.L_x_53) ;  /* 0x000000c000008947 */ /* 0x000fee0003800000 */
[----:B------:R-:W-:Y:S01]  /*30b0*/  FSETP.GEU.AND P1, PT, |R5|, 4.2275390625, PT ;  /* 0x408748000500780b */ /* 0x000fe20003f2e200 */
[----:B------:R-:W-:-:S04]  /*30c0*/  DSETP.GEU.AND P0, PT, R4, RZ, PT ;  /* 0x000000ff0400722a */ /* 0x000fc80003f0e000 */
[----:B------:R-:W0:-:S07]  /*30d0*/  DADD R4, R4, +INF ;  /* 0x7ff0000004047429 */ /* 0x000e0e0000000000 */
[----:B------:R-:W-:Y:S02]  /*30e0*/  @!P1 LEA.HI R3, R6, R6, RZ, 0x1 ;  /* 0x0000000606039211 */ /* 0x000fe400078f08ff */
[----:B0-----:R-:W-:Y:S01]  /*30f0*/  FSEL R10, R4, RZ, P0 ;  /* 0x000000ff040a7208 */ /* 0x001fe20000000000 */
[----:B------:R-:W-:Y:S01]  /*3100*/  @!P1 IMAD.MOV.U32 R4, RZ, RZ, RZ ;  /* 0x000000ffff049224 */ /* 0x000fe200078e00ff */
[----:B------:R-:W-:Y:S02]  /*3110*/  @!P1 SHF.R.S32.HI R3, RZ, 0x1, R3 ;  /* 0x00000001ff039819 */ /* 0x000fe40000011403 */
[----:B------:R-:W-:-:S03]  /*3120*/  FSEL R11, R5, RZ, P0 ;  /* 0x000000ff050b7208 */ /* 0x000fc60000000000 */
[----:B------:R-:W-:Y:S02]  /*3130*/  @!P1 IMAD.IADD R6, R6, 0x1, -R3 ;  /* 0x0000000106069824 */ /* 0x000fe400078e0a03 */
[----:B------:R-:W-:-:S03]  /*3140*/  @!P1 IMAD R9, R3, 0x100000, R9 ;  /* 0x0010000003099824 */ /* 0x000fc600078e0209 */
[----:B------:R-:W-:-:S06]  /*3150*/  @!P1 LEA R5, R6, 0x3ff00000, 0x14 ;  /* 0x3ff0000006059811 */ /* 0x000fcc00078ea0ff */
[----:B------:R0:W1:-:S09]  /*3160*/  @!P1 DMUL R10, R8, R4 ;  /* 0x00000004080a9228 */ /* 0x0000520000000000 */
.L_x_53:
[----:B------:R-:W-:Y:S05]  /*3170*/  BSYNC B0 ;  /* 0x0000000000007941 */ /* 0x000fea0003800000 */
.L_x_52:
[----:B-1----:R-:W-:Y:S01]  /*3180*/  ISETP.NE.AND P0, PT, R10, RZ, PT ;  /* 0x000000ff0a00720c */ /* 0x002fe20003f05270 */
[----:B------:R-:W1:Y:S01]  /*3190*/  DADD R14, R12, R14 ;  /* 0x000000000c0e7229 */ /* 0x000e62000000000e */
[----:B------:R-:W-:-:S04]  /*31a0*/  LOP3.LUT R3, R11, 0x7fffffff, RZ, 0xc0, !PT ;  /* 0x7fffffff0b037812 */ /* 0x000fc800078ec0ff */
[----:B------:R-:W-:Y:S01]  /*31b0*/  ISETP.EQ.AND P0, PT, R3, 0x7ff00000, !P0 ;  /* 0x7ff000000300780c */ /* 0x000fe20004702270 */
[----:B------:R-:W-:-:S11]  /*31c0*/  IMAD.MOV.U32 R3, RZ, RZ, 0x0 ;  /* 0x00000000ff037424 */ /* 0x000fd600078e00ff */
[----:B-1----:R-:W1:Y:S02]  /*31d0*/  @!P0 DFMA R10, R14, R10, R10 ;  /* 0x0000000a0e0a822b */ /* 0x002e64000000000a */
[----:B01----:R-:W-:Y:S07]  /*31e0*/  RET.REL.NODEC R2 `(subComputation) ;  /* 0xffffce1002007950 */ /* 0x003fee0003c3ffff */
.L_x_54:
[----:B------:R-:W-:-:S00]  /*31f0*/  BRA `(.L_x_54) ;  /* 0xfffffff000007947 */ /* 0x000fc0000383ffff */
.L_x_58:


//--------------------- .nv.global.init           --------------------------
	.section	.nv.global.init,"aw",@progbits
.nv.global.init:
	.type		$str,@object
	.size		$str,($str$1 - $str)
$str:
        /*0000*/ 	.byte	0x58, 0x20, 0x3d, 0x20, 0x25, 0x64, 0x20, 0x2d, 0x3e, 0x20, 0x50, 0x3a, 0x20, 0x25, 0x66, 0x2c
        /*0010*/ 	.byte	0x20, 0x4d, 0x3a, 0x20, 0x25, 0x66, 0x2c, 0x20, 0x49, 0x3a, 0x20, 0x25, 0x66, 0x2c, 0x20, 0x44
        /*0020*/ 	.byte	0x3a, 0x20, 0x25, 0x66, 0x20, 0x28, 0x25, 0x64, 0x29, 0x0a, 0x00
	.type		$str$1,@object
	.size		$str$1,(.L_1 - $str$1)
$str$1:
        /*002b*/ 	.byte	0x58, 0x20, 0x3d, 0x20, 0x25, 0x64, 0x20, 0x2d, 0x3e, 0x20, 0x50, 0x49, 0x4a, 0x3a, 0x20, 0x25
        /*003b*/ 	.byte	0x66, 0x2c, 0x20, 0x4d, 0x49, 0x4a, 0x3a, 0x20, 0x25, 0x66, 0x2c, 0x20, 0x49, 0x49, 0x4a, 0x3a
        /*004b*/ 	.byte	0x20, 0x25, 0x66, 0x2c, 0x20, 0x44, 0x49, 0x4a, 0x3a, 0x20, 0x25, 0x66, 0x2c, 0x20, 0x4d, 0x49
        /*005b*/ 	.byte	0x3a, 0x20, 0x25, 0x66, 0x2c, 0x20, 0x49, 0x49, 0x3a, 0x20, 0x25, 0x66, 0x2c, 0x20, 0x4d, 0x4a
        /*006b*/ 	.byte	0x3a, 0x20, 0x25, 0x66, 0x2c, 0x20, 0x44, 0x4a, 0x3a, 0x20, 0x25, 0x66, 0x20, 0x0a, 0x00
.L_1:


//--------------------- SYMBOLS --------------------------

	.type		vprintf,@function
